//
// Generated by NVIDIA NVVM Compiler
//
// Compiler Build ID: CL-36424714
// Cuda compilation tools, release 13.0, V13.0.88
// Based on NVVM 20.0.0
//

.version 9.0
.target sm_100
.address_size 64

	// .globl	_Z28gaussian_filter_color_kernelPKhPhiim
.const .align 4 .b8 gaussian_kernel[100] = {7, 240, 22, 61, 177, 22, 31, 61, 69, 47, 35, 61, 177, 22, 31, 61, 7, 240, 22, 61, 177, 22, 31, 61, 239, 85, 43, 61, 131, 110, 47, 61, 239, 85, 43, 61, 177, 22, 31, 61, 69, 47, 35, 61, 131, 110, 47, 61, 154, 124, 51, 61, 131, 110, 47, 61, 69, 47, 35, 61, 177, 22, 31, 61, 239, 85, 43, 61, 131, 110, 47, 61, 239, 85, 43, 61, 177, 22, 31, 61, 7, 240, 22, 61, 177, 22, 31, 61, 69, 47, 35, 61, 177, 22, 31, 61, 7, 240, 22, 61};

.visible .entry _Z28gaussian_filter_color_kernelPKhPhiim(
	.param .u64 .ptr .align 1 _Z28gaussian_filter_color_kernelPKhPhiim_param_0,
	.param .u64 .ptr .align 1 _Z28gaussian_filter_color_kernelPKhPhiim_param_1,
	.param .u32 _Z28gaussian_filter_color_kernelPKhPhiim_param_2,
	.param .u32 _Z28gaussian_filter_color_kernelPKhPhiim_param_3,
	.param .u64 _Z28gaussian_filter_color_kernelPKhPhiim_param_4
)
{
	.reg .pred 	%p<5>;
	.reg .b16 	%rs<16>;
	.reg .b32 	%r<62>;
	.reg .b32 	%f<49>;
	.reg .b64 	%rd<21>;

	ld.param.u64 	%rd3, [_Z28gaussian_filter_color_kernelPKhPhiim_param_0];
	ld.param.u64 	%rd4, [_Z28gaussian_filter_color_kernelPKhPhiim_param_1];
	ld.param.u32 	%r20, [_Z28gaussian_filter_color_kernelPKhPhiim_param_2];
	ld.param.u32 	%r21, [_Z28gaussian_filter_color_kernelPKhPhiim_param_3];
	ld.param.u64 	%rd5, [_Z28gaussian_filter_color_kernelPKhPhiim_param_4];
	mov.u32 	%r22, %tid.y;
	mov.u32 	%r23, %ctaid.y;
	shl.b32 	%r24, %r23, 4;
	add.s32 	%r1, %r24, %r22;
	setp.ge.s32 	%p1, %r1, %r21;
	bar.sync 	0;
	@%p1 bra 	$L__BB0_6;
	cvta.to.global.u64 	%rd1, %rd3;
	add.s32 	%r2, %r20, -1;
	add.s32 	%r3, %r21, -1;
	cvt.u32.u64 	%r4, %rd5;
	mov.u32 	%r26, %tid.x;
	shl.b32 	%r27, %r26, 2;
	mov.u32 	%r28, %ctaid.x;
	shl.b32 	%r29, %r28, 6;
	add.s32 	%r5, %r29, %r27;
	cvta.to.global.u64 	%rd2, %rd4;
	mov.b32 	%r58, 0;
	mov.u64 	%rd7, gaussian_kernel;
$L__BB0_2:
	add.s32 	%r7, %r5, %r58;
	setp.ge.s32 	%p2, %r7, %r20;
	@%p2 bra 	$L__BB0_6;
	add.s32 	%r32, %r7, -2;
	min.s32 	%r33, %r32, %r2;
	max.s32 	%r34, %r33, 0;
	mul.lo.s32 	%r8, %r34, 3;
	max.s32 	%r35, %r7, 1;
	mad.lo.s32 	%r9, %r35, 3, -3;
	min.s32 	%r36, %r7, %r2;
	max.s32 	%r37, %r36, 0;
	mul.lo.s32 	%r10, %r37, 3;
	add.s32 	%r38, %r7, 1;
	min.s32 	%r39, %r38, %r2;
	max.s32 	%r40, %r39, 0;
	mul.lo.s32 	%r11, %r40, 3;
	add.s32 	%r41, %r7, 2;
	min.s32 	%r42, %r41, %r2;
	max.s32 	%r43, %r42, 0;
	mul.lo.s32 	%r12, %r43, 3;
	mov.f32 	%f46, 0f00000000;
	mov.b32 	%r61, -2;
	mov.b32 	%r59, -10;
	mov.u32 	%r60, %r1;
	mov.f32 	%f47, %f46;
	mov.f32 	%f48, %f46;
$L__BB0_4:
	mul.wide.s32 	%rd6, %r59, 4;
	add.s64 	%rd8, %rd7, %rd6;
	add.s32 	%r44, %r60, -2;
	min.s32 	%r45, %r44, %r3;
	max.s32 	%r46, %r45, 0;
	mul.lo.s32 	%r47, %r46, %r4;
	add.s32 	%r48, %r8, %r47;
	ld.const.f32 	%f8, [%rd8+40];
	cvt.s64.s32 	%rd9, %r48;
	add.s64 	%rd10, %rd1, %rd9;
	ld.global.u8 	%rs1, [%rd10];
	cvt.rn.f32.u16 	%f9, %rs1;
	fma.rn.f32 	%f10, %f8, %f9, %f48;
	ld.global.u8 	%rs2, [%rd10+1];
	cvt.rn.f32.u16 	%f11, %rs2;
	fma.rn.f32 	%f12, %f8, %f11, %f47;
	ld.global.u8 	%rs3, [%rd10+2];
	cvt.rn.f32.u16 	%f13, %rs3;
	fma.rn.f32 	%f14, %f8, %f13, %f46;
	add.s32 	%r49, %r9, %r47;
	ld.const.f32 	%f15, [%rd8+44];
	cvt.s64.s32 	%rd11, %r49;
	add.s64 	%rd12, %rd1, %rd11;
	ld.global.u8 	%rs4, [%rd12];
	cvt.rn.f32.u16 	%f16, %rs4;
	fma.rn.f32 	%f17, %f15, %f16, %f10;
	ld.global.u8 	%rs5, [%rd12+1];
	cvt.rn.f32.u16 	%f18, %rs5;
	fma.rn.f32 	%f19, %f15, %f18, %f12;
	ld.global.u8 	%rs6, [%rd12+2];
	cvt.rn.f32.u16 	%f20, %rs6;
	fma.rn.f32 	%f21, %f15, %f20, %f14;
	add.s32 	%r50, %r10, %r47;
	ld.const.f32 	%f22, [%rd8+48];
	cvt.s64.s32 	%rd13, %r50;
	add.s64 	%rd14, %rd1, %rd13;
	ld.global.u8 	%rs7, [%rd14];
	cvt.rn.f32.u16 	%f23, %rs7;
	fma.rn.f32 	%f24, %f22, %f23, %f17;
	ld.global.u8 	%rs8, [%rd14+1];
	cvt.rn.f32.u16 	%f25, %rs8;
	fma.rn.f32 	%f26, %f22, %f25, %f19;
	ld.global.u8 	%rs9, [%rd14+2];
	cvt.rn.f32.u16 	%f27, %rs9;
	fma.rn.f32 	%f28, %f22, %f27, %f21;
	add.s32 	%r51, %r11, %r47;
	ld.const.f32 	%f29, [%rd8+52];
	cvt.s64.s32 	%rd15, %r51;
	add.s64 	%rd16, %rd1, %rd15;
	ld.global.u8 	%rs10, [%rd16];
	cvt.rn.f32.u16 	%f30, %rs10;
	fma.rn.f32 	%f31, %f29, %f30, %f24;
	ld.global.u8 	%rs11, [%rd16+1];
	cvt.rn.f32.u16 	%f32, %rs11;
	fma.rn.f32 	%f33, %f29, %f32, %f26;
	ld.global.u8 	%rs12, [%rd16+2];
	cvt.rn.f32.u16 	%f34, %rs12;
	fma.rn.f32 	%f35, %f29, %f34, %f28;
	add.s32 	%r52, %r12, %r47;
	ld.const.f32 	%f36, [%rd8+56];
	cvt.s64.s32 	%rd17, %r52;
	add.s64 	%rd18, %rd1, %rd17;
	ld.global.u8 	%rs13, [%rd18];
	cvt.rn.f32.u16 	%f37, %rs13;
	fma.rn.f32 	%f48, %f36, %f37, %f31;
	ld.global.u8 	%rs14, [%rd18+1];
	cvt.rn.f32.u16 	%f38, %rs14;
	fma.rn.f32 	%f47, %f36, %f38, %f33;
	ld.global.u8 	%rs15, [%rd18+2];
	cvt.rn.f32.u16 	%f39, %rs15;
	fma.rn.f32 	%f46, %f36, %f39, %f35;
	add.s32 	%r61, %r61, 1;
	add.s32 	%r60, %r60, 1;
	add.s32 	%r59, %r59, 5;
	setp.ne.s32 	%p3, %r61, 3;
	@%p3 bra 	$L__BB0_4;
	mul.lo.s32 	%r53, %r1, %r4;
	mad.lo.s32 	%r54, %r7, 3, %r53;
	max.f32 	%f40, %f48, 0f00000000;
	min.f32 	%f41, %f40, 0f437F0000;
	cvt.rzi.u32.f32 	%r55, %f41;
	cvt.s64.s32 	%rd19, %r54;
	add.s64 	%rd20, %rd2, %rd19;
	st.global.u8 	[%rd20], %r55;
	max.f32 	%f42, %f47, 0f00000000;
	min.f32 	%f43, %f42, 0f437F0000;
	cvt.rzi.u32.f32 	%r56, %f43;
	st.global.u8 	[%rd20+1], %r56;
	max.f32 	%f44, %f46, 0f00000000;
	min.f32 	%f45, %f44, 0f437F0000;
	cvt.rzi.u32.f32 	%r57, %f45;
	st.global.u8 	[%rd20+2], %r57;
	add.s32 	%r58, %r58, 1;
	setp.ne.s32 	%p4, %r58, 4;
	@%p4 bra 	$L__BB0_2;
$L__BB0_6:
	ret;

}
	// .globl	_Z34gaussian_filter_gray_simple_kernelPKhPhii
.visible .entry _Z34gaussian_filter_gray_simple_kernelPKhPhii(
	.param .u64 .ptr .align 1 _Z34gaussian_filter_gray_simple_kernelPKhPhii_param_0,
	.param .u64 .ptr .align 1 _Z34gaussian_filter_gray_simple_kernelPKhPhii_param_1,
	.param .u32 _Z34gaussian_filter_gray_simple_kernelPKhPhii_param_2,
	.param .u32 _Z34gaussian_filter_gray_simple_kernelPKhPhii_param_3
)
{
	.reg .pred 	%p<4>;
	.reg .b16 	%rs<26>;
	.reg .b32 	%r<64>;
	.reg .b32 	%f<78>;
	.reg .b64 	%rd<63>;

	ld.param.u64 	%rd1, [_Z34gaussian_filter_gray_simple_kernelPKhPhii_param_0];
	ld.param.u64 	%rd2, [_Z34gaussian_filter_gray_simple_kernelPKhPhii_param_1];
	ld.param.u32 	%r3, [_Z34gaussian_filter_gray_simple_kernelPKhPhii_param_2];
	ld.param.u32 	%r5, [_Z34gaussian_filter_gray_simple_kernelPKhPhii_param_3];
	mov.u32 	%r6, %ctaid.x;
	mov.u32 	%r7, %ntid.x;
	mov.u32 	%r8, %tid.x;
	mad.lo.s32 	%r1, %r6, %r7, %r8;
	mov.u32 	%r9, %ctaid.y;
	mov.u32 	%r10, %ntid.y;
	mov.u32 	%r11, %tid.y;
	mad.lo.s32 	%r12, %r9, %r10, %r11;
	setp.ge.s32 	%p1, %r1, %r3;
	setp.ge.s32 	%p2, %r12, %r5;
	or.pred  	%p3, %p1, %p2;
	@%p3 bra 	$L__BB1_2;
	cvta.to.global.u64 	%rd3, %rd2;
	cvta.to.global.u64 	%rd4, %rd1;
	add.s32 	%r13, %r3, -1;
	add.s32 	%r14, %r5, -1;
	add.s32 	%r15, %r1, -2;
	min.s32 	%r16, %r15, %r13;
	max.s32 	%r17, %r16, 0;
	add.s32 	%r18, %r12, -2;
	min.s32 	%r19, %r18, %r14;
	max.s32 	%r20, %r19, 0;
	mul.lo.s32 	%r21, %r20, %r3;
	add.s32 	%r22, %r17, %r21;
	ld.const.f32 	%f1, [gaussian_kernel];
	cvt.s64.s32 	%rd5, %r22;
	add.s64 	%rd6, %rd4, %rd5;
	ld.global.u8 	%rs1, [%rd6];
	cvt.rn.f32.u16 	%f2, %rs1;
	fma.rn.f32 	%f3, %f1, %f2, 0f00000000;
	max.s32 	%r23, %r1, 1;
	ld.const.f32 	%f4, [gaussian_kernel+4];
	cvt.s64.s32 	%rd7, %r21;
	cvt.u64.u32 	%rd8, %r23;
	add.s64 	%rd9, %rd8, %rd7;
	add.s64 	%rd10, %rd4, %rd9;
	ld.global.u8 	%rs2, [%rd10+-1];
	cvt.rn.f32.u16 	%f5, %rs2;
	fma.rn.f32 	%f6, %f4, %f5, %f3;
	min.s32 	%r24, %r1, %r13;
	max.s32 	%r25, %r24, 0;
	add.s32 	%r26, %r25, %r21;
	ld.const.f32 	%f7, [gaussian_kernel+8];
	cvt.s64.s32 	%rd11, %r26;
	add.s64 	%rd12, %rd4, %rd11;
	ld.global.u8 	%rs3, [%rd12];
	cvt.rn.f32.u16 	%f8, %rs3;
	fma.rn.f32 	%f9, %f7, %f8, %f6;
	add.s32 	%r27, %r1, 1;
	min.s32 	%r28, %r27, %r13;
	max.s32 	%r29, %r28, 0;
	add.s32 	%r30, %r29, %r21;
	ld.const.f32 	%f10, [gaussian_kernel+12];
	cvt.s64.s32 	%rd13, %r30;
	add.s64 	%rd14, %rd4, %rd13;
	ld.global.u8 	%rs4, [%rd14];
	cvt.rn.f32.u16 	%f11, %rs4;
	fma.rn.f32 	%f12, %f10, %f11, %f9;
	add.s32 	%r31, %r1, 2;
	min.s32 	%r32, %r31, %r13;
	max.s32 	%r33, %r32, 0;
	add.s32 	%r34, %r33, %r21;
	ld.const.f32 	%f13, [gaussian_kernel+16];
	cvt.s64.s32 	%rd15, %r34;
	add.s64 	%rd16, %rd4, %rd15;
	ld.global.u8 	%rs5, [%rd16];
	cvt.rn.f32.u16 	%f14, %rs5;
	fma.rn.f32 	%f15, %f13, %f14, %f12;
	max.u32 	%r35, %r12, 1;
	add.s32 	%r36, %r35, -1;
	mul.lo.s32 	%r37, %r36, %r3;
	add.s32 	%r38, %r17, %r37;
	ld.const.f32 	%f16, [gaussian_kernel+20];
	cvt.s64.s32 	%rd17, %r38;
	add.s64 	%rd18, %rd4, %rd17;
	ld.global.u8 	%rs6, [%rd18];
	cvt.rn.f32.u16 	%f17, %rs6;
	fma.rn.f32 	%f18, %f16, %f17, %f15;
	ld.const.f32 	%f19, [gaussian_kernel+24];
	cvt.s64.s32 	%rd19, %r37;
	add.s64 	%rd20, %rd8, %rd19;
	add.s64 	%rd21, %rd4, %rd20;
	ld.global.u8 	%rs7, [%rd21+-1];
	cvt.rn.f32.u16 	%f20, %rs7;
	fma.rn.f32 	%f21, %f19, %f20, %f18;
	add.s32 	%r39, %r25, %r37;
	ld.const.f32 	%f22, [gaussian_kernel+28];
	cvt.s64.s32 	%rd22, %r39;
	add.s64 	%rd23, %rd4, %rd22;
	ld.global.u8 	%rs8, [%rd23];
	cvt.rn.f32.u16 	%f23, %rs8;
	fma.rn.f32 	%f24, %f22, %f23, %f21;
	add.s32 	%r40, %r29, %r37;
	ld.const.f32 	%f25, [gaussian_kernel+32];
	cvt.s64.s32 	%rd24, %r40;
	add.s64 	%rd25, %rd4, %rd24;
	ld.global.u8 	%rs9, [%rd25];
	cvt.rn.f32.u16 	%f26, %rs9;
	fma.rn.f32 	%f27, %f25, %f26, %f24;
	add.s32 	%r41, %r33, %r37;
	ld.const.f32 	%f28, [gaussian_kernel+36];
	cvt.s64.s32 	%rd26, %r41;
	add.s64 	%rd27, %rd4, %rd26;
	ld.global.u8 	%rs10, [%rd27];
	cvt.rn.f32.u16 	%f29, %rs10;
	fma.rn.f32 	%f30, %f28, %f29, %f27;
	min.u32 	%r42, %r12, %r14;
	mul.lo.s32 	%r43, %r42, %r3;
	add.s32 	%r44, %r17, %r43;
	ld.const.f32 	%f31, [gaussian_kernel+40];
	cvt.s64.s32 	%rd28, %r44;
	add.s64 	%rd29, %rd4, %rd28;
	ld.global.u8 	%rs11, [%rd29];
	cvt.rn.f32.u16 	%f32, %rs11;
	fma.rn.f32 	%f33, %f31, %f32, %f30;
	ld.const.f32 	%f34, [gaussian_kernel+44];
	cvt.s64.s32 	%rd30, %r43;
	add.s64 	%rd31, %rd8, %rd30;
	add.s64 	%rd32, %rd4, %rd31;
	ld.global.u8 	%rs12, [%rd32+-1];
	cvt.rn.f32.u16 	%f35, %rs12;
	fma.rn.f32 	%f36, %f34, %f35, %f33;
	add.s32 	%r45, %r25, %r43;
	ld.const.f32 	%f37, [gaussian_kernel+48];
	cvt.s64.s32 	%rd33, %r45;
	add.s64 	%rd34, %rd4, %rd33;
	ld.global.u8 	%rs13, [%rd34];
	cvt.rn.f32.u16 	%f38, %rs13;
	fma.rn.f32 	%f39, %f37, %f38, %f36;
	add.s32 	%r46, %r29, %r43;
	ld.const.f32 	%f40, [gaussian_kernel+52];
	cvt.s64.s32 	%rd35, %r46;
	add.s64 	%rd36, %rd4, %rd35;
	ld.global.u8 	%rs14, [%rd36];
	cvt.rn.f32.u16 	%f41, %rs14;
	fma.rn.f32 	%f42, %f40, %f41, %f39;
	add.s32 	%r47, %r33, %r43;
	ld.const.f32 	%f43, [gaussian_kernel+56];
	cvt.s64.s32 	%rd37, %r47;
	add.s64 	%rd38, %rd4, %rd37;
	ld.global.u8 	%rs15, [%rd38];
	cvt.rn.f32.u16 	%f44, %rs15;
	fma.rn.f32 	%f45, %f43, %f44, %f42;
	add.s32 	%r48, %r12, 1;
	min.u32 	%r49, %r48, %r14;
	mul.lo.s32 	%r50, %r49, %r3;
	add.s32 	%r51, %r17, %r50;
	ld.const.f32 	%f46, [gaussian_kernel+60];
	cvt.s64.s32 	%rd39, %r51;
	add.s64 	%rd40, %rd4, %rd39;
	ld.global.u8 	%rs16, [%rd40];
	cvt.rn.f32.u16 	%f47, %rs16;
	fma.rn.f32 	%f48, %f46, %f47, %f45;
	ld.const.f32 	%f49, [gaussian_kernel+64];
	cvt.s64.s32 	%rd41, %r50;
	add.s64 	%rd42, %rd8, %rd41;
	add.s64 	%rd43, %rd4, %rd42;
	ld.global.u8 	%rs17, [%rd43+-1];
	cvt.rn.f32.u16 	%f50, %rs17;
	fma.rn.f32 	%f51, %f49, %f50, %f48;
	add.s32 	%r52, %r25, %r50;
	ld.const.f32 	%f52, [gaussian_kernel+68];
	cvt.s64.s32 	%rd44, %r52;
	add.s64 	%rd45, %rd4, %rd44;
	ld.global.u8 	%rs18, [%rd45];
	cvt.rn.f32.u16 	%f53, %rs18;
	fma.rn.f32 	%f54, %f52, %f53, %f51;
	add.s32 	%r53, %r29, %r50;
	ld.const.f32 	%f55, [gaussian_kernel+72];
	cvt.s64.s32 	%rd46, %r53;
	add.s64 	%rd47, %rd4, %rd46;
	ld.global.u8 	%rs19, [%rd47];
	cvt.rn.f32.u16 	%f56, %rs19;
	fma.rn.f32 	%f57, %f55, %f56, %f54;
	add.s32 	%r54, %r33, %r50;
	ld.const.f32 	%f58, [gaussian_kernel+76];
	cvt.s64.s32 	%rd48, %r54;
	add.s64 	%rd49, %rd4, %rd48;
	ld.global.u8 	%rs20, [%rd49];
	cvt.rn.f32.u16 	%f59, %rs20;
	fma.rn.f32 	%f60, %f58, %f59, %f57;
	add.s32 	%r55, %r12, 2;
	min.u32 	%r56, %r55, %r14;
	mul.lo.s32 	%r57, %r56, %r3;
	add.s32 	%r58, %r17, %r57;
	ld.const.f32 	%f61, [gaussian_kernel+80];
	cvt.s64.s32 	%rd50, %r58;
	add.s64 	%rd51, %rd4, %rd50;
	ld.global.u8 	%rs21, [%rd51];
	cvt.rn.f32.u16 	%f62, %rs21;
	fma.rn.f32 	%f63, %f61, %f62, %f60;
	ld.const.f32 	%f64, [gaussian_kernel+84];
	cvt.s64.s32 	%rd52, %r57;
	add.s64 	%rd53, %rd8, %rd52;
	add.s64 	%rd54, %rd4, %rd53;
	ld.global.u8 	%rs22, [%rd54+-1];
	cvt.rn.f32.u16 	%f65, %rs22;
	fma.rn.f32 	%f66, %f64, %f65, %f63;
	add.s32 	%r59, %r25, %r57;
	ld.const.f32 	%f67, [gaussian_kernel+88];
	cvt.s64.s32 	%rd55, %r59;
	add.s64 	%rd56, %rd4, %rd55;
	ld.global.u8 	%rs23, [%rd56];
	cvt.rn.f32.u16 	%f68, %rs23;
	fma.rn.f32 	%f69, %f67, %f68, %f66;
	add.s32 	%r60, %r29, %r57;
	ld.const.f32 	%f70, [gaussian_kernel+92];
	cvt.s64.s32 	%rd57, %r60;
	add.s64 	%rd58, %rd4, %rd57;
	ld.global.u8 	%rs24, [%rd58];
	cvt.rn.f32.u16 	%f71, %rs24;
	fma.rn.f32 	%f72, %f70, %f71, %f69;
	add.s32 	%r61, %r33, %r57;
	ld.const.f32 	%f73, [gaussian_kernel+96];
	cvt.s64.s32 	%rd59, %r61;
	add.s64 	%rd60, %rd4, %rd59;
	ld.global.u8 	%rs25, [%rd60];
	cvt.rn.f32.u16 	%f74, %rs25;
	fma.rn.f32 	%f75, %f73, %f74, %f72;
	max.f32 	%f76, %f75, 0f00000000;
	min.f32 	%f77, %f76, 0f437F0000;
	cvt.rzi.u32.f32 	%r62, %f77;
	mad.lo.s32 	%r63, %r3, %r12, %r1;
	cvt.s64.s32 	%rd61, %r63;
	add.s64 	%rd62, %rd3, %rd61;
	st.global.u8 	[%rd62], %r62;
$L__BB1_2:
	ret;

}


// ===== COMPILED SASS (sm_100) =====

	.target	sm_100

	.elftype	@"ET_EXEC"


//--------------------- .note.nv.tkinfo           --------------------------
	.section	.note.nv.tkinfo,"",@"SHT_NOTE"
	.sectionflags	@"SHF_NOTE_NV_TKINFO"
	.tkinfo
        /*0018*/ 	.word	0x00000002
        /*0030*/ 	.string	""
        /*0030*/ 	.string	"ptxas"
        /*0030*/ 	.string	"Cuda compilation tools, release 13.0, V13.0.88"
        /*0030*/ 	.string	"Build cuda_13.0.r13.0/compiler.36424714_0"
        /*0030*/ 	.string	"-arch sm_100 -m 64 "



//--------------------- .note.nv.cuinfo           --------------------------
	.section	.note.nv.cuinfo,"",@"SHT_NOTE"
	.sectionflags	@"SHF_NOTE_NV_CUINFO"
        /*0018*/ 	.short	0x0002
        /*001a*/ 	.short	0x0064
        /*001c*/ 	.short	0x0082
	.zero		2


//--------------------- .nv.info                  --------------------------
	.section	.nv.info,"",@"SHT_CUDA_INFO"
	.align	4


	//----- nvinfo : EIATTR_REGCOUNT
	.align		4
        /*0000*/ 	.byte	0x04, 0x2f
        /*0002*/ 	.short	(.L_2 - .L_1)
	.align		4
.L_1:
        /*0004*/ 	.word	index@(_Z28gaussian_filter_color_kernelPKhPhiim)
        /*0008*/ 	.word	0x00000020


	//----- nvinfo : EIATTR_FRAME_SIZE
	.align		4
.L_2:
        /*000c*/ 	.byte	0x04, 0x11
        /*000e*/ 	.short	(.L_4 - .L_3)
	.align		4
.L_3:
        /*0010*/ 	.word	index@(_Z28gaussian_filter_color_kernelPKhPhiim)
        /*0014*/ 	.word	0x00000000


	//----- nvinfo : EIATTR_REGCOUNT
	.align		4
.L_4:
        /*0018*/ 	.byte	0x04, 0x2f
        /*001a*/ 	.short	(.L_6 - .L_5)
	.align		4
.L_5:
        /*001c*/ 	.word	index@(_Z34gaussian_filter_gray_simple_kernelPKhPhii)
        /*0020*/ 	.word	0x00000020


	//----- nvinfo : EIATTR_FRAME_SIZE
	.align		4
.L_6:
        /*0024*/ 	.byte	0x04, 0x11
        /*0026*/ 	.short	(.L_8 - .L_7)
	.align		4
.L_7:
        /*0028*/ 	.word	index@(_Z34gaussian_filter_gray_simple_kernelPKhPhii)
        /*002c*/ 	.word	0x00000000


	//----- nvinfo : EIATTR_MIN_STACK_SIZE
	.align		4
.L_8:
        /*0030*/ 	.byte	0x04, 0x12
        /*0032*/ 	.short	(.L_10 - .L_9)
	.align		4
.L_9:
        /*0034*/ 	.word	index@(_Z34gaussian_filter_gray_simple_kernelPKhPhii)
        /*0038*/ 	.word	0x00000000


	//----- nvinfo : EIATTR_MIN_STACK_SIZE
	.align		4
.L_10:
        /*003c*/ 	.byte	0x04, 0x12
        /*003e*/ 	.short	(.L_12 - .L_11)
	.align		4
.L_11:
        /*0040*/ 	.word	index@(_Z28gaussian_filter_color_kernelPKhPhiim)
        /*0044*/ 	.word	0x00000000
.L_12:


//--------------------- .nv.compat                --------------------------
	.section	.nv.compat,"",@"SHT_CUDA_COMPAT_INFO"
	.align	4
        /*0000*/ 	.byte	0x02, 0x09, 0x00, 0x00, 0x02, 0x02, 0x01, 0x00, 0x02, 0x05, 0x05, 0x00, 0x03, 0x07, 0x01, 0x01
        /*0010*/ 	.byte	0x02, 0x03, 0x00, 0x00, 0x02, 0x06, 0x01, 0x00, 0x04, 0x0b, 0x08, 0x00, 0x09, 0x00, 0x00, 0x00
        /*0020*/ 	.byte	0x00, 0x00, 0x00, 0x00


//--------------------- .nv.info._Z34gaussian_filter_gray_simple_kernelPKhPhii --------------------------
	.section	.nv.info._Z34gaussian_filter_gray_simple_kernelPKhPhii,"",@"SHT_CUDA_INFO"
	.sectionflags	@""
	.align	4


	//----- nvinfo : EIATTR_CUDA_API_VERSION
	.align		4
        /*0000*/ 	.byte	0x04, 0x37
        /*0002*/ 	.short	(.L_14 - .L_13)
.L_13:
        /*0004*/ 	.word	0x00000082


	//----- nvinfo : EIATTR_KPARAM_INFO
	.align		4
.L_14:
        /*0008*/ 	.byte	0x04, 0x17
        /*000a*/ 	.short	(.L_16 - .L_15)
.L_15:
        /*000c*/ 	.word	0x00000000
        /*0010*/ 	.short	0x0003
        /*0012*/ 	.short	0x0014
        /*0014*/ 	.byte	0x00, 0xf0, 0x11, 0x00


	//----- nvinfo : EIATTR_KPARAM_INFO
	.align		4
.L_16:
        /*0018*/ 	.byte	0x04, 0x17
        /*001a*/ 	.short	(.L_18 - .L_17)
.L_17:
        /*001c*/ 	.word	0x00000000
        /*0020*/ 	.short	0x0002
        /*0022*/ 	.short	0x0010
        /*0024*/ 	.byte	0x00, 0xf0, 0x11, 0x00


	//----- nvinfo : EIATTR_KPARAM_INFO
	.align		4
.L_18:
        /*0028*/ 	.byte	0x04, 0x17
        /*002a*/ 	.short	(.L_20 - .L_19)
.L_19:
        /*002c*/ 	.word	0x00000000
        /*0030*/ 	.short	0x0001
        /*0032*/ 	.short	0x0008
        /*0034*/ 	.byte	0x00, 0xf5, 0x21, 0x00


	//----- nvinfo : EIATTR_KPARAM_INFO
	.align		4
.L_20:
        /*0038*/ 	.byte	0x04, 0x17
        /*003a*/ 	.short	(.L_22 - .L_21)
.L_21:
        /*003c*/ 	.word	0x00000000
        /*0040*/ 	.short	0x0000
        /*0042*/ 	.short	0x0000
        /*0044*/ 	.byte	0x00, 0xf5, 0x21, 0x00


	//----- nvinfo : EIATTR_SPARSE_MMA_MASK
	.align		4
.L_22:
        /*0048*/ 	.byte	0x03, 0x50
        /*004a*/ 	.short	0x0000


	//----- nvinfo : EIATTR_MAXREG_COUNT
	.align		4
        /*004c*/ 	.byte	0x03, 0x1b
        /*004e*/ 	.short	0x00ff


	//----- nvinfo : EIATTR_MERCURY_ISA_VERSION
	.align		4
        /*0050*/ 	.byte	0x03, 0x5f
        /*0052*/ 	.short	0x0101


	//----- nvinfo : EIATTR_VRC_CTA_INIT_COUNT
	.align		4
        /*0054*/ 	.byte	0x02, 0x4a
	.zero		1
	.zero		1


	//----- nvinfo : EIATTR_EXIT_INSTR_OFFSETS
	.align		4
        /*0058*/ 	.byte	0x04, 0x1c
        /*005a*/ 	.short	(.L_24 - .L_23)


	//   ....[0]....
.L_23:
        /*005c*/ 	.word	0x000000c0


	//   ....[1]....
        /*0060*/ 	.word	0x00000c50


	//----- nvinfo : EIATTR_CBANK_PARAM_SIZE
	.align		4
.L_24:
        /*0064*/ 	.byte	0x03, 0x19
        /*0066*/ 	.short	0x0018


	//----- nvinfo : EIATTR_PARAM_CBANK
	.align		4
        /*0068*/ 	.byte	0x04, 0x0a
        /*006a*/ 	.short	(.L_26 - .L_25)
	.align		4
.L_25:
        /*006c*/ 	.word	index@(.nv.constant0._Z34gaussian_filter_gray_simple_kernelPKhPhii)
        /*0070*/ 	.short	0x0380
        /*0072*/ 	.short	0x0018


	//----- nvinfo : EIATTR_SW_WAR
	.align		4
.L_26:
        /*0074*/ 	.byte	0x04, 0x36
        /*0076*/ 	.short	(.L_28 - .L_27)
.L_27:
        /*0078*/ 	.word	0x00000008
.L_28:


//--------------------- .nv.info._Z28gaussian_filter_color_kernelPKhPhiim --------------------------
	.section	.nv.info._Z28gaussian_filter_color_kernelPKhPhiim,"",@"SHT_CUDA_INFO"
	.sectionflags	@""
	.align	4


	//----- nvinfo : EIATTR_CUDA_API_VERSION
	.align		4
        /*0000*/ 	.byte	0x04, 0x37
        /*0002*/ 	.short	(.L_30 - .L_29)
.L_29:
        /*0004*/ 	.word	0x00000082


	//----- nvinfo : EIATTR_KPARAM_INFO
	.align		4
.L_30:
        /*0008*/ 	.byte	0x04, 0x17
        /*000a*/ 	.short	(.L_32 - .L_31)
.L_31:
        /*000c*/ 	.word	0x00000000
        /*0010*/ 	.short	0x0004
        /*0012*/ 	.short	0x0018
        /*0014*/ 	.byte	0x00, 0xf0, 0x21, 0x00


	//----- nvinfo : EIATTR_KPARAM_INFO
	.align		4
.L_32:
        /*0018*/ 	.byte	0x04, 0x17
        /*001a*/ 	.short	(.L_34 - .L_33)
.L_33:
        /*001c*/ 	.word	0x00000000
        /*0020*/ 	.short	0x0003
        /*0022*/ 	.short	0x0014
        /*0024*/ 	.byte	0x00, 0xf0, 0x11, 0x00


	//----- nvinfo : EIATTR_KPARAM_INFO
	.align		4
.L_34:
        /*0028*/ 	.byte	0x04, 0x17
        /*002a*/ 	.short	(.L_36 - .L_35)
.L_35:
        /*002c*/ 	.word	0x00000000
        /*0030*/ 	.short	0x0002
        /*0032*/ 	.short	0x0010
        /*0034*/ 	.byte	0x00, 0xf0, 0x11, 0x00


	//----- nvinfo : EIATTR_KPARAM_INFO
	.align		4
.L_36:
        /*0038*/ 	.byte	0x04, 0x17
        /*003a*/ 	.short	(.L_38 - .L_37)
.L_37:
        /*003c*/ 	.word	0x00000000
        /*0040*/ 	.short	0x0001
        /*0042*/ 	.short	0x0008
        /*0044*/ 	.byte	0x00, 0xf5, 0x21, 0x00


	//----- nvinfo : EIATTR_KPARAM_INFO
	.align		4
.L_38:
        /*0048*/ 	.byte	0x04, 0x17
        /*004a*/ 	.short	(.L_40 - .L_39)
.L_39:
        /*004c*/ 	.word	0x00000000
        /*0050*/ 	.short	0x0000
        /*0052*/ 	.short	0x0000
        /*0054*/ 	.byte	0x00, 0xf5, 0x21, 0x00


	//----- nvinfo : EIATTR_SPARSE_MMA_MASK
	.align		4
.L_40:
        /*0058*/ 	.byte	0x03, 0x50
        /*005a*/ 	.short	0x0000


	//----- nvinfo : EIATTR_MAXREG_COUNT
	.align		4
        /*005c*/ 	.byte	0x03, 0x1b
        /*005e*/ 	.short	0x00ff


	//----- nvinfo : EIATTR_NUM_BARRIERS
	.align		4
        /*0060*/ 	.byte	0x02, 0x4c
        /*0062*/ 	.byte	0x01
	.zero		1


	//----- nvinfo : EIATTR_MERCURY_ISA_VERSION
	.align		4
        /*0064*/ 	.byte	0x03, 0x5f
        /*0066*/ 	.short	0x0101


	//----- nvinfo : EIATTR_VRC_CTA_INIT_COUNT
	.align		4
        /*0068*/ 	.byte	0x02, 0x4a
	.zero		1
	.zero		1


	//----- nvinfo : EIATTR_EXIT_INSTR_OFFSETS
	.align		4
        /*006c*/ 	.byte	0x04, 0x1c
        /*006e*/ 	.short	(.L_42 - .L_41)


	//   ....[0]....
.L_41:
        /*0070*/ 	.word	0x00000070


	//   ....[1]....
        /*0074*/ 	.word	0x000000e0


	//   ....[2]....
        /*0078*/ 	.word	0x00001700


	//   ....[3]....
        /*007c*/ 	.word	0x00002c60


	//   ....[4]....
        /*0080*/ 	.word	0x000041f0


	//   ....[5]....
        /*0084*/ 	.word	0x00005710


	//----- nvinfo : EIATTR_CBANK_PARAM_SIZE
	.align		4
.L_42:
        /*0088*/ 	.byte	0x03, 0x19
        /*008a*/ 	.short	0x0020


	//----- nvinfo : EIATTR_PARAM_CBANK
	.align		4
        /*008c*/ 	.byte	0x04, 0x0a
        /*008e*/ 	.short	(.L_44 - .L_43)
	.align		4
.L_43:
        /*0090*/ 	.word	index@(.nv.constant0._Z28gaussian_filter_color_kernelPKhPhiim)
        /*0094*/ 	.short	0x0380
        /*0096*/ 	.short	0x0020


	//----- nvinfo : EIATTR_SW_WAR
	.align		4
.L_44:
        /*0098*/ 	.byte	0x04, 0x36
        /*009a*/ 	.short	(.L_46 - .L_45)
.L_45:
        /*009c*/ 	.word	0x00000008
.L_46:


//--------------------- .nv.callgraph             --------------------------
	.section	.nv.callgraph,"",@"SHT_CUDA_CALLGRAPH"
	.align	4
	.sectionentsize	8
	.align		4
        /*0000*/ 	.word	0x00000000
	.align		4
        /*0004*/ 	.word	0xffffffff
	.align		4
        /*0008*/ 	.word	0x00000000
	.align		4
        /*000c*/ 	.word	0xfffffffe
	.align		4
        /*0010*/ 	.word	0x00000000
	.align		4
        /*0014*/ 	.word	0xfffffffd
	.align		4
        /*0018*/ 	.word	0x00000000
	.align		4
        /*001c*/ 	.word	0xfffffffc


//--------------------- .nv.constant3             --------------------------
	.section	.nv.constant3,"a",@progbits
	.align	4
.nv.constant3:
	.type		gaussian_kernel,@object
	.size		gaussian_kernel,(.L_0 - gaussian_kernel)
gaussian_kernel:
        /*0000*/ 	.byte	0x07, 0xf0, 0x16, 0x3d, 0xb1, 0x16, 0x1f, 0x3d, 0x45, 0x2f, 0x23, 0x3d, 0xb1, 0x16, 0x1f, 0x3d
        /*0010*/ 	.byte	0x07, 0xf0, 0x16, 0x3d, 0xb1, 0x16, 0x1f, 0x3d, 0xef, 0x55, 0x2b, 0x3d, 0x83, 0x6e, 0x2f, 0x3d
        /*0020*/ 	.byte	0xef, 0x55, 0x2b, 0x3d, 0xb1, 0x16, 0x1f, 0x3d, 0x45, 0x2f, 0x23, 0x3d, 0x83, 0x6e, 0x2f, 0x3d
        /*0030*/ 	.byte	0x9a, 0x7c, 0x33, 0x3d, 0x83, 0x6e, 0x2f, 0x3d, 0x45, 0x2f, 0x23, 0x3d, 0xb1, 0x16, 0x1f, 0x3d
        /*0040*/ 	.byte	0xef, 0x55, 0x2b, 0x3d, 0x83, 0x6e, 0x2f, 0x3d, 0xef, 0x55, 0x2b, 0x3d, 0xb1, 0x16, 0x1f, 0x3d
        /*0050*/ 	.byte	0x07, 0xf0, 0x16, 0x3d, 0xb1, 0x16, 0x1f, 0x3d, 0x45, 0x2f, 0x23, 0x3d, 0xb1, 0x16, 0x1f, 0x3d
        /*0060*/ 	.byte	0x07, 0xf0, 0x16, 0x3d
.L_0:


//--------------------- .text._Z34gaussian_filter_gray_simple_kernelPKhPhii --------------------------
	.section	.text._Z34gaussian_filter_gray_simple_kernelPKhPhii,"ax",@progbits
	.align	128
        .global         _Z34gaussian_filter_gray_simple_kernelPKhPhii
        .type           _Z34gaussian_filter_gray_simple_kernelPKhPhii,@function
        .size           _Z34gaussian_filter_gray_simple_kernelPKhPhii,(.L_x_2 - _Z34gaussian_filter_gray_simple_kernelPKhPhii)
        .other          _Z34gaussian_filter_gray_simple_kernelPKhPhii,@"STO_CUDA_ENTRY STV_DEFAULT"
_Z34gaussian_filter_gray_simple_kernelPKhPhii:
.text._Z34gaussian_filter_gray_simple_kernelPKhPhii:
[----:B------:R-:W-:Y:S01]  /*0000*/  LDC R1, c[0x0][0x37c] ;  /* 0x0000df00ff017b82 */ /* 0x000fe20000000800 */
[----:B------:R-:W0:Y:S07]  /*0010*/  S2R R7, SR_TID.Y ;  /* 0x0000000000077919 */ /* 0x000e2e0000002200 */
[----:B------:R-:W1:Y:S01]  /*0020*/  LDC R3, c[0x0][0x360] ;  /* 0x0000d800ff037b82 */ /* 0x000e620000000800 */
[----:B------:R-:W1:Y:S07]  /*0030*/  S2R R2, SR_TID.X ;  /* 0x0000000000027919 */ /* 0x000e6e0000002100 */
[----:B------:R-:W0:Y:S08]  /*0040*/  S2UR UR5, SR_CTAID.Y ;  /* 0x00000000000579c3 */ /* 0x000e300000002600 */
[----:B------:R-:W0:Y:S08]  /*0050*/  LDC R0, c[0x0][0x364] ;  /* 0x0000d900ff007b82 */ /* 0x000e300000000800 */
[----:B------:R-:W1:Y:S08]  /*0060*/  S2UR UR4, SR_CTAID.X ;  /* 0x00000000000479c3 */ /* 0x000e700000002500 */
[----:B------:R-:W2:Y:S01]  /*0070*/  LDC.64 R4, c[0x0][0x390] ;  /* 0x0000e400ff047b82 */ /* 0x000ea20000000a00 */
[----:B0-----:R-:W-:-:S02]  /*0080*/  IMAD R0, R0, UR5, R7 ;  /* 0x0000000500007c24 */ /* 0x001fc4000f8e0207 */
[----:B-1----:R-:W-:-:S03]  /*0090*/  IMAD R3, R3, UR4, R2 ;  /* 0x0000000403037c24 */ /* 0x002fc6000f8e0202 */
[----:B--2---:R-:W-:-:S04]  /*00a0*/  ISETP.GE.AND P0, PT, R0, R5, PT ;  /* 0x000000050000720c */ /* 0x004fc80003f06270 */
[----:B------:R-:W-:-:S13]  /*00b0*/  ISETP.GE.OR P0, PT, R3, R4, P0 ;  /* 0x000000040300720c */ /* 0x000fda0000706670 */
[----:B------:R-:W-:Y:S05]  /*00c0*/  @P0 EXIT ;  /* 0x000000000000094d */ /* 0x000fea0003800000 */
[----:B------:R-:W-:Y:S01]  /*00d0*/  VIADD R15, R5, 0xffffffff ;  /* 0xffffffff050f7836 */ /* 0x000fe20000000000 */
[----:B------:R-:W0:Y:S01]  /*00e0*/  LDCU.128 UR8, c[0x0][0x380] ;  /* 0x00007000ff0877ac */ /* 0x000e220008000c00 */
[----:B------:R-:W-:Y:S01]  /*00f0*/  VIADD R2, R4, 0xffffffff ;  /* 0xffffffff04027836 */ /* 0x000fe20000000000 */
[C---:B------:R-:W-:Y:S02]  /*0100*/  VIMNMX R19, PT, PT, R3.reuse, 0x1, !PT ;  /* 0x0000000103137848 */ /* 0x040fe40007fe0100 */
[----:B------:R-:W-:Y:S01]  /*0110*/  VIADDMNMX.RELU R5, R0, 0xfffffffe, R15, PT ;  /* 0xfffffffe00057846 */ /* 0x000fe2000380110f */
[----:B------:R-:W1:Y:S01]  /*0120*/  LDCU.64 UR4, c[0x0][0x358] ;  /* 0x00006b00ff0477ac */ /* 0x000e620008000a00 */
[----:B------:R-:W-:-:S03]  /*0130*/  VIADDMNMX.RELU R14, R3, 0xfffffffe, R2, PT ;  /* 0xfffffffe030e7846 */ /* 0x000fc60003801102 */
[----:B------:R-:W-:Y:S01]  /*0140*/  IMAD R5, R5, R4, RZ ;  /* 0x0000000405057224 */ /* 0x000fe200078e02ff */
[----:B------:R-:W2:Y:S03]  /*0150*/  LDCU.128 UR12, c[0x3][URZ] ;  /* 0x00c00000ff0c77ac */ /* 0x000ea60008000c00 */
[--C-:B------:R-:W-:Y:S01]  /*0160*/  IMAD.IADD R6, R14, 0x1, R5.reuse ;  /* 0x000000010e067824 */ /* 0x100fe200078e0205 */
[----:B------:R-:W-:Y:S01]  /*0170*/  VIMNMX.RELU R18, PT, PT, R3, R2, PT ;  /* 0x0000000203127248 */ /* 0x000fe20003fe1100 */
[----:B------:R-:W3:Y:S01]  /*0180*/  LDCU.128 UR16, c[0x3][0x10] ;  /* 0x00c00200ff1077ac */ /* 0x000ee20008000c00 */
[--C-:B------:R-:W-:Y:S02]  /*0190*/  SHF.R.S32.HI R7, RZ, 0x1f, R5.reuse ;  /* 0x0000001fff077819 */ /* 0x100fe40000011405 */
[----:B0-----:R-:W-:Y:S01]  /*01a0*/  IADD3 R8, P0, PT, R6, UR8, RZ ;  /* 0x0000000806087c10 */ /* 0x001fe2000ff1e0ff */
[----:B------:R-:W0:Y:S01]  /*01b0*/  LDCU UR6, c[0x3][0x60] ;  /* 0x00c00c00ff0677ac */ /* 0x000e220008000800 */
[----:B------:R-:W-:-:S02]  /*01c0*/  IADD3 R10, P1, P2, R19, UR8, R5 ;  /* 0x00000008130a7c10 */ /* 0x000fc4000fa3e005 */
[----:B------:R-:W-:Y:S01]  /*01d0*/  LEA.HI.X.SX32 R9, R6, UR9, 0x1, P0 ;  /* 0x0000000906097c11 */ /* 0x000fe200080f0eff */
[----:B------:R-:W-:Y:S01]  /*01e0*/  IMAD.IADD R6, R5, 0x1, R18 ;  /* 0x0000000105067824 */ /* 0x000fe200078e0212 */
[----:B------:R-:W-:Y:S02]  /*01f0*/  VIADDMNMX.RELU R20, R3, 0x1, R2, PT ;  /* 0x0000000103147846 */ /* 0x000fe40003801102 */
[----:B------:R-:W-:Y:S01]  /*0200*/  IADD3.X R11, PT, PT, RZ, UR9, R7, P1, P2 ;  /* 0x00000009ff0b7c10 */ /* 0x000fe20008fe4407 */
[----:B-1----:R1:W4:Y:S01]  /*0210*/  LDG.E.U8 R21, desc[UR4][R8.64] ;  /* 0x0000000408157981 */ /* 0x002322000c1e1100 */
[C---:B------:R-:W-:Y:S01]  /*0220*/  IADD3 R12, P0, PT, R6.reuse, UR8, RZ ;  /* 0x00000008060c7c10 */ /* 0x040fe2000ff1e0ff */
[----:B------:R-:W-:Y:S01]  /*0230*/  IMAD.IADD R7, R5, 0x1, R20 ;  /* 0x0000000105077824 */ /* 0x000fe200078e0214 */
[----:B------:R-:W-:Y:S01]  /*0240*/  VIADDMNMX.RELU R2, R3, 0x2, R2, PT ;  /* 0x0000000203027846 */ /* 0x000fe20003801102 */
[----:B------:R-:W5:Y:S01]  /*0250*/  LDG.E.U8 R29, desc[UR4][R10.64+-0x1] ;  /* 0xffffff040a1d7981 */ /* 0x000f62000c1e1100 */
[----:B------:R-:W-:-:S02]  /*0260*/  LEA.HI.X.SX32 R13, R6, UR9, 0x1, P0 ;  /* 0x00000009060d7c11 */ /* 0x000fc400080f0eff */
[----:B------:R-:W-:Y:S01]  /*0270*/  IADD3 R6, P0, PT, R7, UR8, RZ ;  /* 0x0000000807067c10 */ /* 0x000fe2000ff1e0ff */
[----:B------:R-:W-:Y:S02]  /*0280*/  IMAD.IADD R5, R5, 0x1, R2 ;  /* 0x0000000105057824 */ /* 0x000fe400078e0202 */
[----:B------:R2:W3:Y:S01]  /*0290*/  LDG.E.U8 R24, desc[UR4][R12.64] ;  /* 0x000000040c187981 */ /* 0x0004e2000c1e1100 */
[----:B------:R-:W-:Y:S02]  /*02a0*/  LEA.HI.X.SX32 R7, R7, UR9, 0x1, P0 ;  /* 0x0000000907077c11 */ /* 0x000fe400080f0eff */
[----:B-1----:R-:W-:-:S03]  /*02b0*/  IADD3 R8, P0, PT, R5, UR8, RZ ;  /* 0x0000000805087c10 */ /* 0x002fc6000ff1e0ff */
[----:B------:R1:W3:Y:S01]  /*02c0*/  LDG.E.U8 R28, desc[UR4][R6.64] ;  /* 0x00000004061c7981 */ /* 0x0002e2000c1e1100 */
[----:B------:R-:W-:-:S05]  /*02d0*/  LEA.HI.X.SX32 R9, R5, UR9, 0x1, P0 ;  /* 0x0000000905097c11 */ /* 0x000fca00080f0eff */
[----:B------:R0:W3:Y:S01]  /*02e0*/  LDG.E.U8 R25, desc[UR4][R8.64] ;  /* 0x0000000408197981 */ /* 0x0000e2000c1e1100 */
[C---:B------:R-:W-:Y:S02]  /*02f0*/  VIMNMX.U32 R5, PT, PT, R0.reuse, 0x1, !PT ;  /* 0x0000000100057848 */ /* 0x040fe40007fe0000 */
[----:B--2---:R-:W-:-:S03]  /*0300*/  VIMNMX.U32 R13, PT, PT, R0, R15, PT ;  /* 0x0000000f000d7248 */ /* 0x004fc60003fe0000 */
[----:B------:R-:W-:Y:S02]  /*0310*/  VIADD R5, R5, 0xffffffff ;  /* 0xffffffff05057836 */ /* 0x000fe40000000000 */
[-C--:B------:R-:W-:Y:S02]  /*0320*/  IMAD R13, R13, R4.reuse, RZ ;  /* 0x000000040d0d7224 */ /* 0x080fe400078e02ff */
[----:B------:R-:W-:-:S03]  /*0330*/  IMAD R17, R5, R4, RZ ;  /* 0x0000000405117224 */ /* 0x000fc600078e02ff */
[----:B------:R-:W-:Y:S01]  /*0340*/  SHF.R.S32.HI R12, RZ, 0x1f, R13 ;  /* 0x0000001fff0c7819 */ /* 0x000fe2000001140d */
[--C-:B-1----:R-:W-:Y:S01]  /*0350*/  IMAD.IADD R6, R14, 0x1, R17.reuse ;  /* 0x000000010e067824 */ /* 0x102fe200078e0211 */
[--C-:B------:R-:W-:Y:S01]  /*0360*/  SHF.R.S32.HI R5, RZ, 0x1f, R17.reuse ;  /* 0x0000001fff057819 */ /* 0x100fe20000011411 */
[--C-:B------:R-:W-:Y:S01]  /*0370*/  IMAD.IADD R7, R18, 0x1, R17.reuse ;  /* 0x0000000112077824 */ /* 0x100fe200078e0211 */
[C---:B------:R-:W-:Y:S02]  /*0380*/  IADD3 R10, P0, P1, R19.reuse, UR8, R17 ;  /* 0x00000008130a7c10 */ /* 0x040fe4000f91e011 */
[----:B------:R-:W-:Y:S02]  /*0390*/  IADD3 R22, P2, P3, R19, UR8, R13 ;  /* 0x0000000813167c10 */ /* 0x000fe4000fb5e00d */
[----:B------:R-:W-:Y:S02]  /*03a0*/  IADD3.X R11, PT, PT, RZ, UR9, R5, P0, P1 ;  /* 0x00000009ff0b7c10 */ /* 0x000fe400087e2405 */
[----:B0-----:R-:W-:-:S02]  /*03b0*/  IADD3 R8, P0, PT, R6, UR8, RZ ;  /* 0x0000000806087c10 */ /* 0x001fc4000ff1e0ff */
[C---:B------:R-:W-:Y:S01]  /*03c0*/  IADD3 R26, P1, PT, R7.reuse, UR8, RZ ;  /* 0x00000008071a7c10 */ /* 0x040fe2000ff3e0ff */
[----:B------:R-:W2:Y:S01]  /*03d0*/  LDG.E.U8 R5, desc[UR4][R10.64+-0x1] ;  /* 0xffffff040a057981 */ /* 0x000ea2000c1e1100 */
[----:B------:R-:W-:Y:S02]  /*03e0*/  LEA.HI.X.SX32 R9, R6, UR9, 0x1, P0 ;  /* 0x0000000906097c11 */ /* 0x000fe400080f0eff */
[----:B------:R-:W-:Y:S01]  /*03f0*/  IADD3.X R23, PT, PT, RZ, UR9, R12, P2, P3 ;  /* 0x00000009ff177c10 */ /* 0x000fe200097e640c */
[----:B------:R-:W-:Y:S01]  /*0400*/  IMAD.IADD R12, R20, 0x1, R17 ;  /* 0x00000001140c7824 */ /* 0x000fe200078e0211 */
[----:B------:R-:W-:Y:S02]  /*0410*/  LEA.HI.X.SX32 R27, R7, UR9, 0x1, P1 ;  /* 0x00000009071b7c11 */ /* 0x000fe400088f0eff */
[----:B------:R0:W2:Y:S02]  /*0420*/  LDG.E.U8 R7, desc[UR4][R8.64] ;  /* 0x0000000408077981 */ /* 0x0000a4000c1e1100 */
[----:B------:R-:W-:-:S02]  /*0430*/  IADD3 R16, P0, PT, R12, UR8, RZ ;  /* 0x000000080c107c10 */ /* 0x000fc4000ff1e0ff */
[----:B------:R1:W2:Y:S01]  /*0440*/  LDG.E.U8 R6, desc[UR4][R22.64+-0x1] ;  /* 0xffffff0416067981 */ /* 0x0002a2000c1e1100 */
[----:B0-----:R-:W-:-:S03]  /*0450*/  IMAD.IADD R9, R2, 0x1, R17 ;  /* 0x0000000102097824 */ /* 0x001fc600078e0211 */
[----:B------:R0:W2:Y:S01]  /*0460*/  LDG.E.U8 R8, desc[UR4][R26.64] ;  /* 0x000000041a087981 */ /* 0x0000a2000c1e1100 */
[--C-:B-1----:R-:W-:Y:S01]  /*0470*/  IMAD.IADD R23, R14, 0x1, R13.reuse ;  /* 0x000000010e177824 */ /* 0x102fe200078e020d */
[----:B------:R-:W-:Y:S02]  /*0480*/  IADD3 R10, P1, PT, R9, UR8, RZ ;  /* 0x00000008090a7c10 */ /* 0x000fe4000ff3e0ff */
[----:B------:R-:W-:Y:S01]  /*0490*/  LEA.HI.X.SX32 R17, R12, UR9, 0x1, P0 ;  /* 0x000000090c117c11 */ /* 0x000fe200080f0eff */
[----:B------:R-:W-:Y:S01]  /*04a0*/  IMAD.IADD R12, R18, 0x1, R13 ;  /* 0x00000001120c7824 */ /* 0x000fe200078e020d */
[----:B------:R-:W-:Y:S02]  /*04b0*/  IADD3 R22, P0, PT, R23, UR8, RZ ;  /* 0x0000000817167c10 */ /* 0x000fe4000ff1e0ff */
[----:B------:R-:W-:Y:S02]  /*04c0*/  LEA.HI.X.SX32 R11, R9, UR9, 0x1, P1 ;  /* 0x00000009090b7c11 */ /* 0x000fe400088f0eff */
[----:B------:R1:W2:Y:S01]  /*04d0*/  LDG.E.U8 R9, desc[UR4][R16.64] ;  /* 0x0000000410097981 */ /* 0x0002a2000c1e1100 */
[----:B------:R-:W-:-:S02]  /*04e0*/  LEA.HI.X.SX32 R23, R23, UR9, 0x1, P0 ;  /* 0x0000000917177c11 */ /* 0x000fc400080f0eff */
[----:B0-----:R-:W-:Y:S01]  /*04f0*/  IADD3 R26, P0, PT, R12, UR8, RZ ;  /* 0x000000080c1a7c10 */ /* 0x001fe2000ff1e0ff */
[----:B------:R-:W2:Y:S01]  /*0500*/  LDG.E.U8 R10, desc[UR4][R10.64] ;  /* 0x000000040a0a7981 */ /* 0x000ea2000c1e1100 */
[--C-:B-1----:R-:W-:Y:S02]  /*0510*/  IMAD.IADD R17, R20, 0x1, R13.reuse ;  /* 0x0000000114117824 */ /* 0x102fe400078e020d */
[----:B------:R-:W-:Y:S01]  /*0520*/  LEA.HI.X.SX32 R27, R12, UR9, 0x1, P0 ;  /* 0x000000090c1b7c11 */ /* 0x000fe200080f0eff */
[----:B------:R0:W2:Y:S02]  /*0530*/  LDG.E.U8 R11, desc[UR4][R22.64] ;  /* 0x00000004160b7981 */ /* 0x0000a4000c1e1100 */
[C---:B------:R-:W-:Y:S02]  /*0540*/  IADD3 R16, P0, PT, R17.reuse, UR8, RZ ;  /* 0x0000000811107c10 */ /* 0x040fe4000ff1e0ff */
[----:B------:R-:W2:Y:S02]  /*0550*/  LDG.E.U8 R12, desc[UR4][R26.64] ;  /* 0x000000041a0c7981 */ /* 0x000ea4000c1e1100 */
[----:B------:R-:W-:Y:S01]  /*0560*/  LEA.HI.X.SX32 R17, R17, UR9, 0x1, P0 ;  /* 0x0000000911117c11 */ /* 0x000fe200080f0eff */
[----:B0-----:R-:W-:-:S04]  /*0570*/  IMAD.IADD R23, R2, 0x1, R13 ;  /* 0x0000000102177824 */ /* 0x001fc800078e020d */
[----:B------:R0:W2:Y:S02]  /*0580*/  LDG.E.U8 R13, desc[UR4][R16.64] ;  /* 0x00000004100d7981 */ /* 0x0000a4000c1e1100 */
[----:B0-----:R-:W-:Y:S02]  /*0590*/  VIADDMNMX.U32 R17, R0, 0x1, R15, PT ;  /* 0x0000000100117846 */ /* 0x001fe4000380000f */
[----:B------:R-:W-:-:S04]  /*05a0*/  IADD3 R22, P0, PT, R23, UR8, RZ ;  /* 0x0000000817167c10 */ /* 0x000fc8000ff1e0ff */
[----:B------:R-:W-:-:S05]  /*05b0*/  LEA.HI.X.SX32 R23, R23, UR9, 0x1, P0 ;  /* 0x0000000917177c11 */ /* 0x000fca00080f0eff */
[----:B------:R-:W2:Y:S01]  /*05c0*/  LDG.E.U8 R22, desc[UR4][R22.64] ;  /* 0x0000000416167981 */ /* 0x000ea2000c1e1100 */
[----:B------:R-:W-:Y:S02]  /*05d0*/  VIADDMNMX.U32 R15, R0, 0x2, R15, PT ;  /* 0x00000002000f7846 */ /* 0x000fe4000380000f */
[----:B----4-:R-:W-:Y:S01]  /*05e0*/  I2FP.F32.U32 R16, R21 ;  /* 0x0000001500107245 */ /* 0x010fe20000201000 */
[----:B------:R-:W-:Y:S01]  /*05f0*/  IMAD R21, R17, R4, RZ ;  /* 0x0000000411157224 */ /* 0x000fe200078e02ff */
[----:B-----5:R-:W-:-:S03]  /*0600*/  I2FP.F32.U32 R26, R29 ;  /* 0x0000001d001a7245 */ /* 0x020fc60000201000 */
[----:B------:R-:W-:Y:S01]  /*0610*/  FFMA R29, R16, UR12, RZ ;  /* 0x0000000c101d7c23 */ /* 0x000fe200080000ff */
[----:B------:R-:W-:-:S03]  /*0620*/  IMAD.IADD R27, R14, 0x1, R21 ;  /* 0x000000010e1b7824 */ /* 0x000fc600078e0215 */
[----:B------:R-:W-:Y:S01]  /*0630*/  FFMA R29, R26, UR13, R29 ;  /* 0x0000000d1a1d7c23 */ /* 0x000fe2000800001d */
[----:B---3--:R-:W-:Y:S02]  /*0640*/  I2FP.F32.U32 R24, R24 ;  /* 0x0000001800187245 */ /* 0x008fe40000201000 */
[----:B------:R-:W-:-:S04]  /*0650*/  IADD3 R26, P0, PT, R27, UR8, RZ ;  /* 0x000000081b1a7c10 */ /* 0x000fc8000ff1e0ff */
[----:B------:R-:W-:Y:S01]  /*0660*/  LEA.HI.X.SX32 R27, R27, UR9, 0x1, P0 ;  /* 0x000000091b1b7c11 */ /* 0x000fe200080f0eff */
[----:B------:R-:W-:Y:S01]  /*0670*/  FFMA R29, R24, UR14, R29 ;  /* 0x0000000e181d7c23 */ /* 0x000fe2000800001d */
[----:B------:R-:W-:-:S03]  /*0680*/  I2FP.F32.U32 R28, R28 ;  /* 0x0000001c001c7245 */ /* 0x000fc60000201000 */
[----:B------:R0:W3:Y:S01]  /*0690*/  LDG.E.U8 R23, desc[UR4][R26.64] ;  /* 0x000000041a177981 */ /* 0x0000e2000c1e1100 */
[--C-:B------:R-:W-:Y:S02]  /*06a0*/  SHF.R.S32.HI R17, RZ, 0x1f, R21.reuse ;  /* 0x0000001fff117819 */ /* 0x100fe40000011415 */
[----:B------:R-:W-:Y:S01]  /*06b0*/  IADD3 R16, P0, P1, R19, UR8, R21 ;  /* 0x0000000813107c10 */ /* 0x000fe2000f91e015 */
[----:B0-----:R-:W-:Y:S01]  /*06c0*/  FFMA R26, R28, UR15, R29 ;  /* 0x0000000f1c1a7c23 */ /* 0x001fe2000800001d */
[----:B------:R-:W-:Y:S01]  /*06d0*/  I2FP.F32.U32 R27, R25 ;  /* 0x00000019001b7245 */ /* 0x000fe20000201000 */
[----:B------:R-:W-:Y:S01]  /*06e0*/  IMAD.IADD R29, R18, 0x1, R21 ;  /* 0x00000001121d7824 */ /* 0x000fe200078e0215 */
[----:B------:R-:W-:Y:S01]  /*06f0*/  IADD3.X R17, PT, PT, RZ, UR9, R17, P0, P1 ;  /* 0x00000009ff117c10 */ /* 0x000fe200087e2411 */
[----:B------:R-:W0:Y:S02]  /*0700*/  LDCU.128 UR12, c[0x3][0x20] ;  /* 0x00c00400ff0c77ac */ /* 0x000e240008000c00 */
[----:B------:R-:W-:Y:S01]  /*0710*/  FFMA R26, R27, UR16, R26 ;  /* 0x000000101b1a7c23 */ /* 0x000fe2000800001a */
[C---:B------:R-:W-:Y:S01]  /*0720*/  IADD3 R28, P0, PT, R29.reuse, UR8, RZ ;  /* 0x000000081d1c7c10 */ /* 0x040fe2000ff1e0ff */
[--C-:B------:R-:W-:Y:S01]  /*0730*/  IMAD.IADD R27, R20, 0x1, R21.reuse ;  /* 0x00000001141b7824 */ /* 0x100fe200078e0215 */
[----:B------:R1:W4:Y:S02]  /*0740*/  LDG.E.U8 R24, desc[UR4][R16.64+-0x1] ;  /* 0xffffff0410187981 */ /* 0x000324000c1e1100 */
[----:B------:R-:W-:Y:S01]  /*0750*/  LEA.HI.X.SX32 R29, R29, UR9, 0x1, P0 ;  /* 0x000000091d1d7c11 */ /* 0x000fe200080f0eff */
[----:B------:R-:W-:-:S04]  /*0760*/  IMAD.IADD R21, R2, 0x1, R21 ;  /* 0x0000000102157824 */ /* 0x000fc800078e0215 */
[----:B------:R5:W4:Y:S01]  /*0770*/  LDG.E.U8 R25, desc[UR4][R28.64] ;  /* 0x000000041c197981 */ /* 0x000b22000c1e1100 */
[----:B-1----:R-:W-:-:S04]  /*0780*/  IADD3 R16, P0, PT, R27, UR8, RZ ;  /* 0x000000081b107c10 */ /* 0x002fc8000ff1e0ff */
[----:B------:R-:W-:Y:S01]  /*0790*/  LEA.HI.X.SX32 R17, R27, UR9, 0x1, P0 ;  /* 0x000000091b117c11 */ /* 0x000fe200080f0eff */
[----:B-----5:R-:W-:-:S04]  /*07a0*/  IMAD R29, R15, R4, RZ ;  /* 0x000000040f1d7224 */ /* 0x020fc800078e02ff */
[----:B------:R1:W5:Y:S01]  /*07b0*/  LDG.E.U8 R27, desc[UR4][R16.64] ;  /* 0x00000004101b7981 */ /* 0x000362000c1e1100 */
[----:B------:R-:W-:Y:S01]  /*07c0*/  IMAD.IADD R15, R14, 0x1, R29 ;  /* 0x000000010e0f7824 */ /* 0x000fe200078e021d */
[----:B-1----:R-:W-:-:S04]  /*07d0*/  IADD3 R16, P0, PT, R21, UR8, RZ ;  /* 0x0000000815107c10 */ /* 0x002fc8000ff1e0ff */
[----:B------:R-:W-:Y:S02]  /*07e0*/  LEA.HI.X.SX32 R17, R21, UR9, 0x1, P0 ;  /* 0x0000000915117c11 */ /* 0x000fe400080f0eff */
[----:B------:R-:W-:-:S03]  /*07f0*/  IADD3 R14, P0, PT, R15, UR8, RZ ;  /* 0x000000080f0e7c10 */ /* 0x000fc6000ff1e0ff */
[----:B------:R1:W5:Y:S01]  /*0800*/  LDG.E.U8 R28, desc[UR4][R16.64] ;  /* 0x00000004101c7981 */ /* 0x000362000c1e1100 */
[----:B------:R-:W-:Y:S01]  /*0810*/  LEA.HI.X.SX32 R15, R15, UR9, 0x1, P0 ;  /* 0x000000090f0f7c11 */ /* 0x000fe200080f0eff */
[--C-:B------:R-:W-:Y:S02]  /*0820*/  IMAD.IADD R21, R20, 0x1, R29.reuse ;  /* 0x0000000114157824 */ /* 0x100fe400078e021d */
[--C-:B------:R-:W-:Y:S02]  /*0830*/  IMAD.IADD R2, R2, 0x1, R29.reuse ;  /* 0x0000000102027824 */ /* 0x100fe400078e021d */
[----:B------:R-:W5:Y:S01]  /*0840*/  LDG.E.U8 R14, desc[UR4][R14.64] ;  /* 0x000000040e0e7981 */ /* 0x000f62000c1e1100 */
[--C-:B-1----:R-:W-:Y:S02]  /*0850*/  IADD3 R16, P0, P1, R19, UR8, R29.reuse ;  /* 0x0000000813107c10 */ /* 0x102fe4000f91e01d */
[----:B------:R-:W-:-:S04]  /*0860*/  SHF.R.S32.HI R19, RZ, 0x1f, R29 ;  /* 0x0000001fff137819 */ /* 0x000fc8000001141d */
[----:B------:R-:W-:Y:S01]  /*0870*/  IADD3.X R17, PT, PT, RZ, UR9, R19, P0, P1 ;  /* 0x00000009ff117c10 */ /* 0x000fe200087e2413 */
[----:B------:R-:W-:-:S04]  /*0880*/  IMAD.IADD R19, R18, 0x1, R29 ;  /* 0x0000000112137824 */ /* 0x000fc800078e021d */
[----:B------:R-:W5:Y:S01]  /*0890*/  LDG.E.U8 R16, desc[UR4][R16.64+-0x1] ;  /* 0xffffff0410107981 */ /* 0x000f62000c1e1100 */
[----:B------:R-:W-:-:S04]  /*08a0*/  IADD3 R18, P0, PT, R19, UR8, RZ ;  /* 0x0000000813127c10 */ /* 0x000fc8000ff1e0ff */
[----:B------:R-:W-:Y:S02]  /*08b0*/  LEA.HI.X.SX32 R19, R19, UR9, 0x1, P0 ;  /* 0x0000000913137c11 */ /* 0x000fe400080f0eff */
[----:B------:R-:W-:-:S03]  /*08c0*/  IADD3 R20, P0, PT, R21, UR8, RZ ;  /* 0x0000000815147c10 */ /* 0x000fc6000ff1e0ff */
[----:B------:R1:W5:Y:S01]  /*08d0*/  LDG.E.U8 R15, desc[UR4][R18.64] ;  /* 0x00000004120f7981 */ /* 0x000362000c1e1100 */
[----:B------:R-:W-:-:S05]  /*08e0*/  LEA.HI.X.SX32 R21, R21, UR9, 0x1, P0 ;  /* 0x0000000915157c11 */ /* 0x000fca00080f0eff */
[----:B------:R-:W5:Y:S01]  /*08f0*/  LDG.E.U8 R20, desc[UR4][R20.64] ;  /* 0x0000000414147981 */ /* 0x000f62000c1e1100 */
[----:B-1----:R-:W-:-:S04]  /*0900*/  IADD3 R18, P0, PT, R2, UR8, RZ ;  /* 0x0000000802127c10 */ /* 0x002fc8000ff1e0ff */
[----:B------:R-:W-:-:S05]  /*0910*/  LEA.HI.X.SX32 R19, R2, UR9, 0x1, P0 ;  /* 0x0000000902137c11 */ /* 0x000fca00080f0eff */
[----:B------:R-:W5:Y:S01]  /*0920*/  LDG.E.U8 R2, desc[UR4][R18.64] ;  /* 0x0000000412027981 */ /* 0x000f62000c1e1100 */
[----:B--2---:R-:W-:Y:S02]  /*0930*/  I2FP.F32.U32 R7, R7 ;  /* 0x0000000700077245 */ /* 0x004fe40000201000 */
[----:B------:R-:W-:-:S03]  /*0940*/  I2FP.F32.U32 R5, R5 ;  /* 0x0000000500057245 */ /* 0x000fc60000201000 */
[----:B------:R-:W-:Y:S01]  /*0950*/  FFMA R7, R7, UR17, R26 ;  /* 0x0000001107077c23 */ /* 0x000fe2000800001a */
[----:B------:R-:W-:-:S03]  /*0960*/  I2FP.F32.U32 R8, R8 ;  /* 0x0000000800087245 */ /* 0x000fc60000201000 */
[----:B------:R-:W-:Y:S01]  /*0970*/  FFMA R5, R5, UR18, R7 ;  /* 0x0000001205057c23 */ /* 0x000fe20008000007 */
[----:B------:R-:W-:-:S03]  /*0980*/  I2FP.F32.U32 R26, R9 ;  /* 0x00000009001a7245 */ /* 0x000fc60000201000 */
[----:B------:R-:W-:Y:S01]  /*0990*/  FFMA R5, R8, UR19, R5 ;  /* 0x0000001308057c23 */ /* 0x000fe20008000005 */
[----:B------:R-:W1:Y:S01]  /*09a0*/  LDCU.128 UR16, c[0x3][0x30] ;  /* 0x00c00600ff1077ac */ /* 0x000e620008000c00 */
[----:B------:R-:W-:Y:S02]  /*09b0*/  I2FP.F32.U32 R10, R10 ;  /* 0x0000000a000a7245 */ /* 0x000fe40000201000 */
[----:B0-----:R-:W-:Y:S01]  /*09c0*/  FFMA R5, R26, UR12, R5 ;  /* 0x0000000c1a057c23 */ /* 0x001fe20008000005 */
[----:B------:R-:W-:-:S03]  /*09d0*/  I2FP.F32.U32 R8, R11 ;  /* 0x0000000b00087245 */ /* 0x000fc60000201000 */
[----:B------:R-:W-:Y:S01]  /*09e0*/  FFMA R5, R10, UR13, R5 ;  /* 0x0000000d0a057c23 */ /* 0x000fe20008000005 */
[----:B------:R-:W-:-:S03]  /*09f0*/  I2FP.F32.U32 R6, R6 ;  /* 0x0000000600067245 */ /* 0x000fc60000201000 */
[----:B------:R-:W-:Y:S01]  /*0a00*/  FFMA R5, R8, UR14, R5 ;  /* 0x0000000e08057c23 */ /* 0x000fe20008000005 */
[----:B------:R-:W-:-:S03]  /*0a10*/  I2FP.F32.U32 R12, R12 ;  /* 0x0000000c000c7245 */ /* 0x000fc60000201000 */
[----:B------:R-:W-:Y:S01]  /*0a20*/  FFMA R5, R6, UR15, R5 ;  /* 0x0000000f06057c23 */ /* 0x000fe20008000005 */
[----:B------:R-:W0:Y:S01]  /*0a30*/  LDCU.128 UR12, c[0x3][0x40] ;  /* 0x00c00800ff0c77ac */ /* 0x000e220008000c00 */
[----:B------:R-:W-:Y:S02]  /*0a40*/  I2FP.F32.U32 R6, R13 ;  /* 0x0000000d00067245 */ /* 0x000fe40000201000 */
[----:B-1----:R-:W-:Y:S01]  /*0a50*/  FFMA R5, R12, UR16, R5 ;  /* 0x000000100c057c23 */ /* 0x002fe20008000005 */
[----:B------:R-:W-:-:S03]  /*0a60*/  I2FP.F32.U32 R22, R22 ;  /* 0x0000001600167245 */ /* 0x000fc60000201000 */
[----:B------:R-:W-:-:S04]  /*0a70*/  FFMA R5, R6, UR17, R5 ;  /* 0x0000001106057c23 */ /* 0x000fc80008000005 */
[----:B------:R-:W-:Y:S01]  /*0a80*/  FFMA R5, R22, UR18, R5 ;  /* 0x0000001216057c23 */ /* 0x000fe20008000005 */
[----:B------:R-:W-:Y:S01]  /*0a90*/  IMAD R0, R0, R4, R3 ;  /* 0x0000000400007224 */ /* 0x000fe200078e0203 */
[----:B---3--:R-:W-:-:S05]  /*0aa0*/  I2FP.F32.U32 R6, R23 ;  /* 0x0000001700067245 */ /* 0x008fca0000201000 */
[----:B------:R-:W-:Y:S01]  /*0ab0*/  FFMA R5, R6, UR19, R5 ;  /* 0x0000001306057c23 */ /* 0x000fe20008000005 */
[----:B------:R-:W1:Y:S01]  /*0ac0*/  LDCU.128 UR16, c[0x3][0x50] ;  /* 0x00c00a00ff1077ac */ /* 0x000e620008000c00 */
[----:B----4-:R-:W-:-:S05]  /*0ad0*/  I2FP.F32.U32 R24, R24 ;  /* 0x0000001800187245 */ /* 0x010fca0000201000 */
[----:B0-----:R-:W-:Y:S01]  /*0ae0*/  FFMA R5, R24, UR12, R5 ;  /* 0x0000000c18057c23 */ /* 0x001fe20008000005 */
[----:B------:R-:W-:-:S05]  /*0af0*/  I2FP.F32.U32 R6, R25 ;  /* 0x0000001900067245 */ /* 0x000fca0000201000 */
[----:B------:R-:W-:Y:S01]  /*0b00*/  FFMA R5, R6, UR13, R5 ;  /* 0x0000000d06057c23 */ /* 0x000fe20008000005 */
[----:B-----5:R-:W-:-:S05]  /*0b10*/  I2FP.F32.U32 R8, R27 ;  /* 0x0000001b00087245 */ /* 0x020fca0000201000 */
[----:B------:R-:W-:Y:S01]  /*0b20*/  FFMA R5, R8, UR14, R5 ;  /* 0x0000000e08057c23 */ /* 0x000fe20008000005 */
[----:B------:R-:W-:-:S05]  /*0b30*/  I2FP.F32.U32 R28, R28 ;  /* 0x0000001c001c7245 */ /* 0x000fca0000201000 */
[----:B------:R-:W-:Y:S01]  /*0b40*/  FFMA R5, R28, UR15, R5 ;  /* 0x0000000f1c057c23 */ /* 0x000fe20008000005 */
[----:B------:R-:W-:-:S05]  /*0b50*/  I2FP.F32.U32 R14, R14 ;  /* 0x0000000e000e7245 */ /* 0x000fca0000201000 */
[----:B-1----:R-:W-:Y:S01]  /*0b60*/  FFMA R5, R14, UR16, R5 ;  /* 0x000000100e057c23 */ /* 0x002fe20008000005 */
[----:B------:R-:W-:-:S05]  /*0b70*/  I2FP.F32.U32 R16, R16 ;  /* 0x0000001000107245 */ /* 0x000fca0000201000 */
[----:B------:R-:W-:Y:S01]  /*0b80*/  FFMA R5, R16, UR17, R5 ;  /* 0x0000001110057c23 */ /* 0x000fe20008000005 */
[----:B------:R-:W-:-:S05]  /*0b90*/  I2FP.F32.U32 R6, R15 ;  /* 0x0000000f00067245 */ /* 0x000fca0000201000 */
[----:B------:R-:W-:Y:S01]  /*0ba0*/  FFMA R5, R6, UR18, R5 ;  /* 0x0000001206057c23 */ /* 0x000fe20008000005 */
[----:B------:R-:W-:-:S05]  /*0bb0*/  I2FP.F32.U32 R20, R20 ;  /* 0x0000001400147245 */ /* 0x000fca0000201000 */
[----:B------:R-:W-:Y:S01]  /*0bc0*/  FFMA R5, R20, UR19, R5 ;  /* 0x0000001314057c23 */ /* 0x000fe20008000005 */
[----:B------:R-:W-:-:S05]  /*0bd0*/  I2FP.F32.U32 R2, R2 ;  /* 0x0000000200027245 */ /* 0x000fca0000201000 */
[----:B------:R-:W-:-:S05]  /*0be0*/  FFMA R2, R2, UR6, R5 ;  /* 0x0000000602027c23 */ /* 0x000fca0008000005 */
[----:B------:R-:W-:-:S04]  /*0bf0*/  FMNMX R2, RZ, R2, !PT ;  /* 0x00000002ff027209 */ /* 0x000fc80007800000 */
[----:B------:R-:W-:-:S06]  /*0c00*/  FMNMX R5, R2, 255, PT ;  /* 0x437f000002057809 */ /* 0x000fcc0003800000 */
[----:B------:R-:W0:Y:S01]  /*0c10*/  F2I.U32.TRUNC.NTZ R5, R5 ;  /* 0x0000000500057305 */ /* 0x000e22000020f000 */
[----:B------:R-:W-:-:S04]  /*0c20*/  IADD3 R2, P0, PT, R0, UR10, RZ ;  /* 0x0000000a00027c10 */ /* 0x000fc8000ff1e0ff */
[----:B------:R-:W-:-:S05]  /*0c30*/  LEA.HI.X.SX32 R3, R0, UR11, 0x1, P0 ;  /* 0x0000000b00037c11 */ /* 0x000fca00080f0eff */
[----:B0-----:R-:W-:Y:S01]  /*0c40*/  STG.E.U8 desc[UR4][R2.64], R5 ;  /* 0x0000000502007986 */ /* 0x001fe2000c101104 */
[----:B------:R-:W-:Y:S05]  /*0c50*/  EXIT ;  /* 0x000000000000794d */ /* 0x000fea0003800000 */
.L_x_0:
[----:B------:R-:W-:-:S00]  /*0c60*/  BRA `(.L_x_0) ;  /* 0xfffffffc00fc7947 */ /* 0x000fc0000383ffff */
[----:B------:R-:W-:-:S00]  /*0c70*/  NOP ;  /* 0x0000000000007918 */ /* 0x000fc00000000000 */
        /* <DEDUP_REMOVED lines=8> */
.L_x_2:


//--------------------- .text._Z28gaussian_filter_color_kernelPKhPhiim --------------------------
	.section	.text._Z28gaussian_filter_color_kernelPKhPhiim,"ax",@progbits
	.align	128
        .global         _Z28gaussian_filter_color_kernelPKhPhiim
        .type           _Z28gaussian_filter_color_kernelPKhPhiim,@function
        .size           _Z28gaussian_filter_color_kernelPKhPhiim,(.L_x_3 - _Z28gaussian_filter_color_kernelPKhPhiim)
        .other          _Z28gaussian_filter_color_kernelPKhPhiim,@"STO_CUDA_ENTRY STV_DEFAULT"
_Z28gaussian_filter_color_kernelPKhPhiim:
.text._Z28gaussian_filter_color_kernelPKhPhiim:
[----:B------:R-:W-:Y:S01]  /*0000*/  LDC R1, c[0x0][0x37c] ;  /* 0x0000df00ff017b82 */ /* 0x000fe20000000800 */
[----:B------:R-:W0:Y:S07]  /*0010*/  S2R R0, SR_TID.Y ;  /* 0x0000000000007919 */ /* 0x000e2e0000002200 */
[----:B------:R-:W1:Y:S01]  /*0020*/  LDC R5, c[0x0][0x394] ;  /* 0x0000e500ff057b82 */ /* 0x000e620000000800 */
[----:B------:R-:W0:Y:S02]  /*0030*/  S2R R3, SR_CTAID.Y ;  /* 0x0000000000037919 */ /* 0x000e240000002600 */
[----:B0-----:R-:W-:-:S05]  /*0040*/  IMAD R0, R3, 0x10, R0 ;  /* 0x0000001003007824 */ /* 0x001fca00078e0200 */
[----:B------:R-:W-:Y:S01]  /*0050*/  BAR.SYNC.DEFER_BLOCKING 0x0 ;  /* 0x0000000000007b1d */ /* 0x000fe20000010000 */
[----:B-1----:R-:W-:-:S13]  /*0060*/  ISETP.GE.AND P0, PT, R0, R5, PT ;  /* 0x000000050000720c */ /* 0x002fda0003f06270 */
[----:B------:R-:W-:Y:S05]  /*0070*/  @P0 EXIT ;  /* 0x000000000000094d */ /* 0x000fea0003800000 */
[----:B------:R-:W0:Y:S01]  /*0080*/  S2R R2, SR_TID.X ;  /* 0x0000000000027919 */ /* 0x000e220000002100 */
[----:B------:R-:W1:Y:S01]  /*0090*/  LDC R7, c[0x0][0x390] ;  /* 0x0000e400ff077b82 */ /* 0x000e620000000800 */
[----:B------:R-:W0:Y:S02]  /*00a0*/  S2R R3, SR_CTAID.X ;  /* 0x0000000000037919 */ /* 0x000e240000002500 */
[----:B0-----:R-:W-:-:S04]  /*00b0*/  IMAD R2, R3, 0x10, R2 ;  /* 0x0000001003027824 */ /* 0x001fc800078e0202 */
[----:B------:R-:W-:-:S05]  /*00c0*/  IMAD.SHL.U32 R2, R2, 0x4, RZ ;  /* 0x0000000402027824 */ /* 0x000fca00078e00ff */
[----:B-1----:R-:W-:-:S13]  /*00d0*/  ISETP.GE.AND P0, PT, R2, R7, PT ;  /* 0x000000070200720c */ /* 0x002fda0003f06270 */
[----:B------:R-:W-:Y:S05]  /*00e0*/  @P0 EXIT ;  /* 0x000000000000094d */ /* 0x000fea0003800000 */
[----:B------:R-:W0:Y:S01]  /*00f0*/  LDCU UR16, c[0x0][0x398] ;  /* 0x00007300ff1077ac */ /* 0x000e220008000800 */
[----:B------:R-:W-:Y:S02]  /*0100*/  VIADD R3, R5, 0xffffffff ;  /* 0xffffffff05037836 */ /* 0x000fe40000000000 */
[----:B------:R-:W-:Y:S01]  /*0110*/  VIADD R5, R7, 0xffffffff ;  /* 0xffffffff07057836 */ /* 0x000fe20000000000 */
[----:B------:R-:W1:Y:S01]  /*0120*/  LDCU.64 UR12, c[0x0][0x380] ;  /* 0x00007000ff0c77ac */ /* 0x000e620008000a00 */
[----:B------:R-:W-:Y:S01]  /*0130*/  VIMNMX R7, PT, PT, R2, 0x1, !PT ;  /* 0x0000000102077848 */ /* 0x000fe20007fe0100 */
[----:B------:R-:W-:Y:S01]  /*0140*/  IMAD.MOV.U32 R6, RZ, RZ, 0x3 ;  /* 0x00000003ff067424 */ /* 0x000fe200078e00ff */
[----:B------:R-:W-:Y:S01]  /*0150*/  VIADDMNMX.RELU R21, R0, 0xfffffffe, R3, PT ;  /* 0xfffffffe00157846 */ /* 0x000fe20003801103 */
[----:B------:R-:W2:Y:S01]  /*0160*/  LDCU.64 UR14, c[0x0][0x358] ;  /* 0x00006b00ff0e77ac */ /* 0x000ea20008000a00 */
[----:B------:R-:W-:Y:S01]  /*0170*/  VIADDMNMX.RELU R4, R2, 0xfffffffe, R5, PT ;  /* 0xfffffffe02047846 */ /* 0x000fe20003801105 */
[----:B------:R-:W-:Y:S01]  /*0180*/  IMAD R7, R7, R6, -0x3 ;  /* 0xfffffffd07077424 */ /* 0x000fe200078e0206 */
[----:B------:R-:W3:Y:S01]  /*0190*/  LDCU.128 UR4, c[0x3][URZ] ;  /* 0x00c00000ff0477ac */ /* 0x000ee20008000c00 */
[----:B------:R-:W4:Y:S01]  /*01a0*/  LDCU.128 UR8, c[0x3][0x10] ;  /* 0x00c00200ff0877ac */ /* 0x000f220008000c00 */
[----:B0-----:R-:W-:Y:S01]  /*01b0*/  IMAD R21, R21, UR16, RZ ;  /* 0x0000001015157c24 */ /* 0x001fe2000f8e02ff */
[----:B------:R-:W0:Y:S03]  /*01c0*/  LDCU.128 UR20, c[0x3][0x20] ;  /* 0x00c00400ff1477ac */ /* 0x000e260008000c00 */
[----:B------:R-:W-:-:S02]  /*01d0*/  IMAD R4, R4, 0x3, R21 ;  /* 0x0000000304047824 */ /* 0x000fc400078e0215 */
[----:B------:R-:W-:Y:S01]  /*01e0*/  IMAD.IADD R6, R21, 0x1, R7 ;  /* 0x0000000115067824 */ /* 0x000fe200078e0207 */
[----:B------:R-:W5:Y:S02]  /*01f0*/  LDCU.128 UR24, c[0x3][0x30] ;  /* 0x00c00600ff1877ac */ /* 0x000f640008000c00 */
[----:B-1----:R-:W-:Y:S02]  /*0200*/  IADD3 R22, P0, PT, R4, UR12, RZ ;  /* 0x0000000c04167c10 */ /* 0x002fe4000ff1e0ff */
[----:B------:R-:W-:Y:S02]  /*0210*/  IADD3 R8, P1, PT, R6, UR12, RZ ;  /* 0x0000000c06087c10 */ /* 0x000fe4000ff3e0ff */
[----:B------:R-:W-:Y:S02]  /*0220*/  LEA.HI.X.SX32 R23, R4, UR13, 0x1, P0 ;  /* 0x0000000d04177c11 */ /* 0x000fe400080f0eff */
[----:B------:R-:W-:-:S03]  /*0230*/  LEA.HI.X.SX32 R9, R6, UR13, 0x1, P1 ;  /* 0x0000000d06097c11 */ /* 0x000fc600088f0eff */
[----:B--2---:R-:W2:Y:S04]  /*0240*/  LDG.E.U8 R6, desc[UR14][R22.64] ;  /* 0x0000000e16067981 */ /* 0x004ea8000c1e1100 */
[----:B------:R-:W3:Y:S04]  /*0250*/  LDG.E.U8 R20, desc[UR14][R8.64] ;  /* 0x0000000e08147981 */ /* 0x000ee8000c1e1100 */
[----:B------:R-:W4:Y:S04]  /*0260*/  LDG.E.U8 R12, desc[UR14][R22.64+0x1] ;  /* 0x0000010e160c7981 */ /* 0x000f28000c1e1100 */
[----:B------:R-:W5:Y:S01]  /*0270*/  LDG.E.U8 R19, desc[UR14][R8.64+0x1] ;  /* 0x0000010e08137981 */ /* 0x000f62000c1e1100 */
[----:B------:R-:W-:-:S03]  /*0280*/  VIMNMX.RELU R4, PT, PT, R2, R5, PT ;  /* 0x0000000502047248 */ /* 0x000fc60003fe1100 */
[----:B------:R-:W5:Y:S02]  /*0290*/  LDG.E.U8 R13, desc[UR14][R22.64+0x2] ;  /* 0x0000020e160d7981 */ /* 0x000f64000c1e1100 */
[----:B------:R-:W-:Y:S02]  /*02a0*/  IMAD R4, R4, 0x3, R21 ;  /* 0x0000000304047824 */ /* 0x000fe400078e0215 */
[----:B------:R1:W5:Y:S03]  /*02b0*/  LDG.E.U8 R18, desc[UR14][R8.64+0x2] ;  /* 0x0000020e08127981 */ /* 0x000366000c1e1100 */
[----:B------:R-:W-:-:S04]  /*02c0*/  IADD3 R10, P0, PT, R4, UR12, RZ ;  /* 0x0000000c040a7c10 */ /* 0x000fc8000ff1e0ff */
[----:B------:R-:W-:Y:S02]  /*02d0*/  LEA.HI.X.SX32 R11, R4, UR13, 0x1, P0 ;  /* 0x0000000d040b7c11 */ /* 0x000fe400080f0eff */
[----:B------:R-:W-:-:S03]  /*02e0*/  VIADDMNMX.RELU R4, R2, 0x1, R5, PT ;  /* 0x0000000102047846 */ /* 0x000fc60003801105 */
[----:B------:R-:W5:Y:S02]  /*02f0*/  LDG.E.U8 R16, desc[UR14][R10.64] ;  /* 0x0000000e0a107981 */ /* 0x000f64000c1e1100 */
[----:B------:R-:W-:Y:S02]  /*0300*/  IMAD R17, R4, 0x3, R21 ;  /* 0x0000000304117824 */ /* 0x000fe400078e0215 */
[----:B------:R-:W5:Y:S03]  /*0310*/  LDG.E.U8 R15, desc[UR14][R10.64+0x2] ;  /* 0x0000020e0a0f7981 */ /* 0x000f66000c1e1100 */
[C---:B------:R-:W-:Y:S01]  /*0320*/  IADD3 R24, P0, PT, R17.reuse, UR12, RZ ;  /* 0x0000000c11187c10 */ /* 0x040fe2000ff1e0ff */
[----:B------:R0:W5:Y:S03]  /*0330*/  LDG.E.U8 R14, desc[UR14][R10.64+0x1] ;  /* 0x0000010e0a0e7981 */ /* 0x000166000c1e1100 */
[----:B------:R-:W-:-:S05]  /*0340*/  LEA.HI.X.SX32 R25, R17, UR13, 0x1, P0 ;  /* 0x0000000d11197c11 */ /* 0x000fca00080f0eff */
[----:B------:R-:W5:Y:S04]  /*0350*/  LDG.E.U8 R17, desc[UR14][R24.64] ;  /* 0x0000000e18117981 */ /* 0x000f68000c1e1100 */
[----:B------:R-:W5:Y:S01]  /*0360*/  LDG.E.U8 R23, desc[UR14][R24.64+0x1] ;  /* 0x0000010e18177981 */ /* 0x000f62000c1e1100 */
[----:B-1----:R-:W-:-:S03]  /*0370*/  VIADDMNMX.RELU R8, R2, 0x2, R5, PT ;  /* 0x0000000202087846 */ /* 0x002fc60003801105 */
[----:B------:R1:W5:Y:S02]  /*0380*/  LDG.E.U8 R22, desc[UR14][R24.64+0x2] ;  /* 0x0000020e18167981 */ /* 0x000364000c1e1100 */
[----:B------:R-:W-:Y:S01]  /*0390*/  IMAD R21, R8, 0x3, R21 ;  /* 0x0000000308157824 */ /* 0x000fe200078e0215 */
[----:B0-----:R-:W-:-:S04]  /*03a0*/  VIADDMNMX.RELU R11, R0, 0xffffffff, R3, PT ;  /* 0xffffffff000b7846 */ /* 0x001fc80003801103 */
[C---:B------:R-:W-:Y:S02]  /*03b0*/  IADD3 R8, P0, PT, R21.reuse, UR12, RZ ;  /* 0x0000000c15087c10 */ /* 0x040fe4000ff1e0ff */
[----:B------:R-:W-:Y:S02]  /*03c0*/  VIADDMNMX.RELU R27, R2, 0xfffffffe, R5, PT ;  /* 0xfffffffe021b7846 */ /* 0x000fe40003801105 */
[----:B------:R-:W-:-:S05]  /*03d0*/  LEA.HI.X.SX32 R9, R21, UR13, 0x1, P0 ;  /* 0x0000000d15097c11 */ /* 0x000fca00080f0eff */
[----:B------:R-:W5:Y:S04]  /*03e0*/  LDG.E.U8 R21, desc[UR14][R8.64] ;  /* 0x0000000e08157981 */ /* 0x000f68000c1e1100 */
[----:B------:R-:W5:Y:S01]  /*03f0*/  LDG.E.U8 R26, desc[UR14][R8.64+0x1] ;  /* 0x0000010e081a7981 */ /* 0x000f62000c1e1100 */
[----:B--2---:R-:W-:Y:S01]  /*0400*/  I2FP.F32.U32 R10, R6 ;  /* 0x00000006000a7245 */ /* 0x004fe20000201000 */
[----:B------:R-:W-:Y:S01]  /*0410*/  IMAD R6, R11, UR16, RZ ;  /* 0x000000100b067c24 */ /* 0x000fe2000f8e02ff */
[----:B---3--:R-:W-:-:S03]  /*0420*/  I2FP.F32.U32 R29, R20 ;  /* 0x00000014001d7245 */ /* 0x008fc60000201000 */
[----:B------:R-:W-:Y:S01]  /*0430*/  FFMA R10, R10, UR4, RZ ;  /* 0x000000040a0a7c23 */ /* 0x000fe200080000ff */
[----:B------:R-:W-:Y:S01]  /*0440*/  IMAD R11, R27, 0x3, R6 ;  /* 0x000000031b0b7824 */ /* 0x000fe200078e0206 */
[----:B------:R-:W2:Y:S01]  /*0450*/  LDG.E.U8 R20, desc[UR14][R8.64+0x2] ;  /* 0x0000020e08147981 */ /* 0x000ea2000c1e1100 */
[----:B----4-:R-:W-:Y:S01]  /*0460*/  I2FP.F32.U32 R12, R12 ;  /* 0x0000000c000c7245 */ /* 0x010fe20000201000 */
[----:B-1----:R-:W-:Y:S02]  /*0470*/  FFMA R24, R29, UR5, R10 ;  /* 0x000000051d187c23 */ /* 0x002fe4000800000a */
[C---:B------:R-:W-:Y:S02]  /*0480*/  IADD3 R10, P0, PT, R11.reuse, UR12, RZ ;  /* 0x0000000c0b0a7c10 */ /* 0x040fe4000ff1e0ff */
[----:B-----5:R-:W-:Y:S01]  /*0490*/  I2FP.F32.U32 R19, R19 ;  /* 0x0000001300137245 */ /* 0x020fe20000201000 */
[----:B------:R-:W-:Y:S01]  /*04a0*/  FFMA R12, R12, UR4, RZ ;  /* 0x000000040c0c7c23 */ /* 0x000fe200080000ff */
[----:B------:R-:W-:-:S03]  /*04b0*/  LEA.HI.X.SX32 R11, R11, UR13, 0x1, P0 ;  /* 0x0000000d0b0b7c11 */ /* 0x000fc600080f0eff */
[----:B------:R-:W-:Y:S02]  /*04c0*/  FFMA R29, R19, UR5, R12 ;  /* 0x00000005131d7c23 */ /* 0x000fe4000800000c */
[----:B------:R-:W3:Y:S01]  /*04d0*/  LDG.E.U8 R12, desc[UR14][R10.64] ;  /* 0x0000000e0a0c7981 */ /* 0x000ee2000c1e1100 */
[----:B------:R-:W-:Y:S02]  /*04e0*/  I2FP.F32.U32 R13, R13 ;  /* 0x0000000d000d7245 */ /* 0x000fe40000201000 */
[----:B------:R-:W-:Y:S01]  /*04f0*/  I2FP.F32.U32 R18, R18 ;  /* 0x0000001200127245 */ /* 0x000fe20000201000 */
[----:B------:R-:W4:Y:S02]  /*0500*/  LDG.E.U8 R19, desc[UR14][R10.64+0x1] ;  /* 0x0000010e0a137981 */ /* 0x000f24000c1e1100 */
[----:B------:R-:W-:-:S04]  /*0510*/  FFMA R13, R13, UR4, RZ ;  /* 0x000000040d0d7c23 */ /* 0x000fc800080000ff */
[----:B------:R-:W-:Y:S01]  /*0520*/  FFMA R28, R18, UR5, R13 ;  /* 0x00000005121c7c23 */ /* 0x000fe2000800000d */
[----:B------:R-:W-:Y:S01]  /*0530*/  I2FP.F32.U32 R13, R16 ;  /* 0x00000010000d7245 */ /* 0x000fe20000201000 */
[----:B------:R-:W-:Y:S01]  /*0540*/  IMAD.IADD R18, R6, 0x1, R7 ;  /* 0x0000000106127824 */ /* 0x000fe200078e0207 */
[----:B------:R0:W5:Y:S03]  /*0550*/  LDG.E.U8 R16, desc[UR14][R10.64+0x2] ;  /* 0x0000020e0a107981 */ /* 0x000166000c1e1100 */
[----:B------:R-:W-:Y:S01]  /*0560*/  FFMA R24, R13, UR6, R24 ;  /* 0x000000060d187c23 */ /* 0x000fe20008000018 */
[----:B------:R-:W-:Y:S02]  /*0570*/  I2FP.F32.U32 R13, R15 ;  /* 0x0000000f000d7245 */ /* 0x000fe40000201000 */
[----:B------:R-:W-:-:S03]  /*0580*/  I2FP.F32.U32 R14, R14 ;  /* 0x0000000e000e7245 */ /* 0x000fc60000201000 */
[----:B------:R-:W-:Y:S01]  /*0590*/  FFMA R28, R13, UR6, R28 ;  /* 0x000000060d1c7c23 */ /* 0x000fe2000800001c */
[----:B------:R-:W-:Y:S01]  /*05a0*/  I2FP.F32.U32 R13, R17 ;  /* 0x00000011000d7245 */ /* 0x000fe20000201000 */
[----:B------:R-:W-:Y:S01]  /*05b0*/  FFMA R29, R14, UR6, R29 ;  /* 0x000000060e1d7c23 */ /* 0x000fe2000800001d */
[----:B------:R-:W-:-:S03]  /*05c0*/  IADD3 R14, P0, PT, R18, UR12, RZ ;  /* 0x0000000c120e7c10 */ /* 0x000fc6000ff1e0ff */
[----:B------:R-:W-:Y:S01]  /*05d0*/  FFMA R24, R13, UR7, R24 ;  /* 0x000000070d187c23 */ /* 0x000fe20008000018 */
[----:B------:R-:W-:Y:S02]  /*05e0*/  VIMNMX.RELU R13, PT, PT, R2, R5, PT ;  /* 0x00000005020d7248 */ /* 0x000fe40003fe1100 */
[----:B------:R-:W-:Y:S02]  /*05f0*/  LEA.HI.X.SX32 R15, R18, UR13, 0x1, P0 ;  /* 0x0000000d120f7c11 */ /* 0x000fe400080f0eff */
[----:B0-----:R-:W-:Y:S01]  /*0600*/  I2FP.F32.U32 R10, R23 ;  /* 0x00000017000a7245 */ /* 0x001fe20000201000 */
[----:B------:R-:W-:Y:S02]  /*0610*/  IMAD R11, R13, 0x3, R6 ;  /* 0x000000030d0b7824 */ /* 0x000fe400078e0206 */
[----:B------:R-:W5:Y:S02]  /*0620*/  LDG.E.U8 R17, desc[UR14][R14.64] ;  /* 0x0000000e0e117981 */ /* 0x000f64000c1e1100 */
[----:B------:R-:W-:Y:S01]  /*0630*/  FFMA R29, R10, UR7, R29 ;  /* 0x000000070a1d7c23 */ /* 0x000fe2000800001d */
[----:B------:R-:W-:Y:S01]  /*0640*/  IADD3 R10, P0, PT, R11, UR12, RZ ;  /* 0x0000000c0b0a7c10 */ /* 0x000fe2000ff1e0ff */
[----:B------:R-:W5:Y:S01]  /*0650*/  LDG.E.U8 R18, desc[UR14][R14.64+0x1] ;  /* 0x0000010e0e127981 */ /* 0x000f62000c1e1100 */
[----:B------:R-:W-:-:S03]  /*0660*/  I2FP.F32.U32 R23, R22 ;  /* 0x0000001600177245 */ /* 0x000fc60000201000 */
[----:B------:R0:W5:Y:S01]  /*0670*/  LDG.E.U8 R25, desc[UR14][R14.64+0x2] ;  /* 0x0000020e0e197981 */ /* 0x000162000c1e1100 */
[----:B------:R-:W-:Y:S01]  /*0680*/  LEA.HI.X.SX32 R11, R11, UR13, 0x1, P0 ;  /* 0x0000000d0b0b7c11 */ /* 0x000fe200080f0eff */
[----:B------:R-:W-:-:S04]  /*0690*/  FFMA R28, R23, UR7, R28 ;  /* 0x00000007171c7c23 */ /* 0x000fc8000800001c */
[----:B------:R-:W5:Y:S01]  /*06a0*/  LDG.E.U8 R23, desc[UR14][R10.64] ;  /* 0x0000000e0a177981 */ /* 0x000f62000c1e1100 */
[----:B------:R-:W-:Y:S02]  /*06b0*/  I2FP.F32.U32 R21, R21 ;  /* 0x0000001500157245 */ /* 0x000fe40000201000 */
[----:B------:R-:W-:Y:S01]  /*06c0*/  I2FP.F32.U32 R26, R26 ;  /* 0x0000001a001a7245 */ /* 0x000fe20000201000 */
[----:B------:R-:W5:Y:S01]  /*06d0*/  LDG.E.U8 R22, desc[UR14][R10.64+0x2] ;  /* 0x0000020e0a167981 */ /* 0x000f62000c1e1100 */
[----:B0-----:R-:W-:Y:S02]  /*06e0*/  IMAD R15, R4, 0x3, R6 ;  /* 0x00000003040f7824 */ /* 0x001fe400078e0206 */
[----:B------:R-:W-:Y:S02]  /*06f0*/  FFMA R24, R21, UR8, R24 ;  /* 0x0000000815187c23 */ /* 0x000fe40008000018 */
[----:B------:R0:W5:Y:S01]  /*0700*/  LDG.E.U8 R21, desc[UR14][R10.64+0x1] ;  /* 0x0000010e0a157981 */ /* 0x000162000c1e1100 */
[----:B------:R-:W-:Y:S01]  /*0710*/  FFMA R26, R26, UR8, R29 ;  /* 0x000000081a1a7c23 */ /* 0x000fe2000800001d */
[----:B------:R-:W-:-:S04]  /*0720*/  IADD3 R14, P0, PT, R15, UR12, RZ ;  /* 0x0000000c0f0e7c10 */ /* 0x000fc8000ff1e0ff */
[----:B------:R-:W-:-:S05]  /*0730*/  LEA.HI.X.SX32 R15, R15, UR13, 0x1, P0 ;  /* 0x0000000d0f0f7c11 */ /* 0x000fca00080f0eff */
[----:B------:R-:W5:Y:S01]  /*0740*/  LDG.E.U8 R10, desc[UR14][R14.64+0x2] ;  /* 0x0000020e0e0a7981 */ /* 0x000f62000c1e1100 */
[----:B--2---:R-:W-:Y:S02]  /*0750*/  I2FP.F32.U32 R29, R20 ;  /* 0x00000014001d7245 */ /* 0x004fe40000201000 */
[----:B0-----:R-:W-:Y:S01]  /*0760*/  VIADDMNMX.RELU R11, R2, 0x2, R5, PT ;  /* 0x00000002020b7846 */ /* 0x001fe20003801105 */
[----:B------:R-:W2:Y:S02]  /*0770*/  LDG.E.U8 R20, desc[UR14][R14.64] ;  /* 0x0000000e0e147981 */ /* 0x000ea4000c1e1100 */
[----:B------:R-:W-:Y:S01]  /*0780*/  FFMA R28, R29, UR8, R28 ;  /* 0x000000081d1c7c23 */ /* 0x000fe2000800001c */
[----:B---3--:R-:W-:Y:S02]  /*0790*/  I2FP.F32.U32 R29, R12 ;  /* 0x0000000c001d7245 */ /* 0x008fe40000201000 */
[----:B------:R0:W3:Y:S01]  /*07a0*/  LDG.E.U8 R12, desc[UR14][R14.64+0x1] ;  /* 0x0000010e0e0c7981 */ /* 0x0000e2000c1e1100 */
[----:B----4-:R-:W-:-:S02]  /*07b0*/  I2FP.F32.U32 R19, R19 ;  /* 0x0000001300137245 */ /* 0x010fc40000201000 */
[----:B------:R-:W-:-:S03]  /*07c0*/  FFMA R24, R29, UR9, R24 ;  /* 0x000000091d187c23 */ /* 0x000fc60008000018 */
[----:B------:R-:W-:Y:S01]  /*07d0*/  FFMA R26, R19, UR9, R26 ;  /* 0x00000009131a7c23 */ /* 0x000fe2000800001a */
[----:B------:R-:W-:Y:S01]  /*07e0*/  IMAD R19, R11, 0x3, R6 ;  /* 0x000000030b137824 */ /* 0x000fe200078e0206 */
[----:B-----5:R-:W-:-:S04]  /*07f0*/  I2FP.F32.U32 R29, R16 ;  /* 0x00000010001d7245 */ /* 0x020fc80000201000 */
[----:B------:R-:W-:Y:S01]  /*0800*/  IADD3 R16, P0, PT, R19, UR12, RZ ;  /* 0x0000000c13107c10 */ /* 0x000fe2000ff1e0ff */
[----:B------:R-:W-:Y:S01]  /*0810*/  FFMA R28, R29, UR9, R28 ;  /* 0x000000091d1c7c23 */ /* 0x000fe2000800001c */
[----:B0-----:R-:W-:Y:S01]  /*0820*/  VIADDMNMX.RELU R15, R0, RZ, R3, PT ;  /* 0x000000ff000f7246 */ /* 0x001fe20003801103 */
[----:B------:R-:W0:Y:S01]  /*0830*/  LDCU UR9, c[0x3][0x60] ;  /* 0x00c00c00ff0977ac */ /* 0x000e220008000800 */
[----:B------:R-:W-:Y:S02]  /*0840*/  I2FP.F32.U32 R29, R17 ;  /* 0x00000011001d7245 */ /* 0x000fe40000201000 */
[----:B------:R-:W-:Y:S02]  /*0850*/  LEA.HI.X.SX32 R17, R19, UR13, 0x1, P0 ;  /* 0x0000000d13117c11 */ /* 0x000fe400080f0eff */
[----:B------:R-:W-:Y:S01]  /*0860*/  I2FP.F32.U32 R18, R18 ;  /* 0x0000001200127245 */ /* 0x000fe20000201000 */
[----:B------:R-:W-:Y:S02]  /*0870*/  FFMA R14, R29, UR10, R24 ;  /* 0x0000000a1d0e7c23 */ /* 0x000fe40008000018 */
[----:B------:R-:W4:Y:S01]  /*0880*/  LDG.E.U8 R19, desc[UR14][R16.64+0x1] ;  /* 0x0000010e10137981 */ /* 0x000f22000c1e1100 */
[----:B------:R-:W-:Y:S01]  /*0890*/  I2FP.F32.U32 R25, R25 ;  /* 0x0000001900197245 */ /* 0x000fe20000201000 */
[----:B------:R-:W-:-:S02]  /*08a0*/  FFMA R29, R18, UR10, R26 ;  /* 0x0000000a121d7c23 */ /* 0x000fc4000800001a */
[----:B------:R-:W5:Y:S02]  /*08b0*/  LDG.E.U8 R18, desc[UR14][R16.64+0x2] ;  /* 0x0000020e10127981 */ /* 0x000f64000c1e1100 */
[----:B------:R-:W-:Y:S01]  /*08c0*/  FFMA R26, R25, UR10, R28 ;  /* 0x0000000a191a7c23 */ /* 0x000fe2000800001c */
[----:B------:R-:W-:Y:S01]  /*08d0*/  IMAD R28, R15, UR16, RZ ;  /* 0x000000100f1c7c24 */ /* 0x000fe2000f8e02ff */
[----:B------:R-:W-:Y:S01]  /*08e0*/  I2FP.F32.U32 R23, R23 ;  /* 0x0000001700177245 */ /* 0x000fe20000201000 */
[----:B------:R1:W5:Y:S01]  /*08f0*/  LDG.E.U8 R24, desc[UR14][R16.64] ;  /* 0x0000000e10187981 */ /* 0x000362000c1e1100 */
[----:B------:R-:W0:Y:S01]  /*0900*/  LDCU UR10, c[0x0][0x38c] ;  /* 0x00007180ff0a77ac */ /* 0x000e220008000800 */
[----:B------:R-:W-:Y:S02]  /*0910*/  IMAD R15, R27, 0x3, R28 ;  /* 0x000000031b0f7824 */ /* 0x000fe400078e021c */
[----:B------:R-:W-:-:S03]  /*0920*/  FFMA R25, R23, UR11, R14 ;  /* 0x0000000b17197c23 */ /* 0x000fc6000800000e */
[----:B------:R-:W-:-:S04]  /*0930*/  IADD3 R14, P0, PT, R15, UR12, RZ ;  /* 0x0000000c0f0e7c10 */ /* 0x000fc8000ff1e0ff */
[----:B------:R-:W-:Y:S02]  /*0940*/  LEA.HI.X.SX32 R15, R15, UR13, 0x1, P0 ;  /* 0x0000000d0f0f7c11 */ /* 0x000fe400080f0eff */
[----:B-1----:R-:W-:Y:S02]  /*0950*/  I2FP.F32.U32 R17, R22 ;  /* 0x0000001600117245 */ /* 0x002fe40000201000 */
[----:B------:R-:W-:Y:S01]  /*0960*/  I2FP.F32.U32 R21, R21 ;  /* 0x0000001500157245 */ /* 0x000fe20000201000 */
[----:B------:R-:W5:Y:S02]  /*0970*/  LDG.E.U8 R23, desc[UR14][R14.64] ;  /* 0x0000000e0e177981 */ /* 0x000f64000c1e1100 */
[----:B------:R-:W-:Y:S01]  /*0980*/  FFMA R26, R17, UR11, R26 ;  /* 0x0000000b111a7c23 */ /* 0x000fe2000800001a */
[----:B------:R-:W-:Y:S02]  /*0990*/  IMAD.IADD R17, R28, 0x1, R7 ;  /* 0x000000011c117824 */ /* 0x000fe400078e0207 */
[----:B------:R-:W-:Y:S01]  /*09a0*/  FFMA R29, R21, UR11, R29 ;  /* 0x0000000b151d7c23 */ /* 0x000fe2000800001d */
[----:B------:R-:W5:Y:S01]  /*09b0*/  LDG.E.U8 R22, desc[UR14][R14.64+0x1] ;  /* 0x0000010e0e167981 */ /* 0x000f62000c1e1100 */
[----:B------:R-:W-:Y:S01]  /*09c0*/  I2FP.F32.U32 R10, R10 ;  /* 0x0000000a000a7245 */ /* 0x000fe20000201000 */
[----:B------:R-:W1:Y:S02]  /*09d0*/  LDCU UR11, c[0x0][0x388] ;  /* 0x00007100ff0b77ac */ /* 0x000e640008000800 */
[----:B------:R0:W5:Y:S01]  /*09e0*/  LDG.E.U8 R21, desc[UR14][R14.64+0x2] ;  /* 0x0000020e0e157981 */ /* 0x000162000c1e1100 */
[----:B------:R-:W-:-:S04]  /*09f0*/  IADD3 R16, P0, PT, R17, UR12, RZ ;  /* 0x0000000c11107c10 */ /* 0x000fc8000ff1e0ff */
[----:B------:R-:W-:Y:S01]  /*0a00*/  LEA.HI.X.SX32 R17, R17, UR13, 0x1, P0 ;  /* 0x0000000d11117c11 */ /* 0x000fe200080f0eff */
[----:B------:R-:W-:-:S04]  /*0a10*/  FFMA R26, R10, UR20, R26 ;  /* 0x000000140a1a7c23 */ /* 0x000fc8000800001a */
[----:B------:R-:W5:Y:S01]  /*0a20*/  LDG.E.U8 R10, desc[UR14][R16.64+0x1] ;  /* 0x0000010e100a7981 */ /* 0x000f62000c1e1100 */
[----:B---3--:R-:W-:-:S05]  /*0a30*/  I2FP.F32.U32 R12, R12 ;  /* 0x0000000c000c7245 */ /* 0x008fca0000201000 */
[----:B------:R-:W-:Y:S02]  /*0a40*/  FFMA R29, R12, UR20, R29 ;  /* 0x000000140c1d7c23 */ /* 0x000fe4000800001d */
[----:B------:R-:W3:Y:S01]  /*0a50*/  LDG.E.U8 R12, desc[UR14][R16.64] ;  /* 0x0000000e100c7981 */ /* 0x000ee2000c1e1100 */
[----:B--2---:R-:W-:Y:S01]  /*0a60*/  I2FP.F32.U32 R20, R20 ;  /* 0x0000001400147245 */ /* 0x004fe20000201000 */
[----:B0-----:R-:W-:-:S04]  /*0a70*/  IMAD R15, R13, 0x3, R28 ;  /* 0x000000030d0f7824 */ /* 0x001fc800078e021c */
[----:B------:R-:W-:Y:S02]  /*0a80*/  FFMA R25, R20, UR20, R25 ;  /* 0x0000001414197c23 */ /* 0x000fe40008000019 */
[----:B------:R0:W2:Y:S01]  /*0a90*/  LDG.E.U8 R20, desc[UR14][R16.64+0x2] ;  /* 0x0000020e10147981 */ /* 0x0000a2000c1e1100 */
[----:B------:R-:W-:-:S04]  /*0aa0*/  IADD3 R14, P0, PT, R15, UR12, RZ ;  /* 0x0000000c0f0e7c10 */ /* 0x000fc8000ff1e0ff */
[----:B------:R-:W-:Y:S01]  /*0ab0*/  LEA.HI.X.SX32 R15, R15, UR13, 0x1, P0 ;  /* 0x0000000d0f0f7c11 */ /* 0x000fe200080f0eff */
[----:B0-----:R-:W-:-:S05]  /*0ac0*/  IMAD R17, R4, 0x3, R28 ;  /* 0x0000000304117824 */ /* 0x001fca00078e021c */
[----:B------:R-:W-:Y:S02]  /*0ad0*/  IADD3 R16, P0, PT, R17, UR12, RZ ;  /* 0x0000000c11107c10 */ /* 0x000fe4000ff1e0ff */
[----:B----4-:R-:W-:-:S05]  /*0ae0*/  I2FP.F32.U32 R19, R19 ;  /* 0x0000001300137245 */ /* 0x010fca0000201000 */
[----:B------:R-:W-:Y:S01]  /*0af0*/  FFMA R29, R19, UR21, R29 ;  /* 0x00000015131d7c23 */ /* 0x000fe2000800001d */
[----:B-----5:R-:W-:Y:S02]  /*0b00*/  I2FP.F32.U32 R19, R18 ;  /* 0x0000001200137245 */ /* 0x020fe40000201000 */
[----:B------:R-:W4:Y:S01]  /*0b10*/  LDG.E.U8 R18, desc[UR14][R14.64] ;  /* 0x0000000e0e127981 */ /* 0x000f22000c1e1100 */
[----:B------:R-:W-:Y:S02]  /*0b20*/  I2FP.F32.U32 R24, R24 ;  /* 0x0000001800187245 */ /* 0x000fe40000201000 */
[----:B------:R-:W-:Y:S02]  /*0b30*/  FFMA R26, R19, UR21, R26 ;  /* 0x00000015131a7c23 */ /* 0x000fe4000800001a */
[----:B------:R-:W5:Y:S01]  /*0b40*/  LDG.E.U8 R19, desc[UR14][R14.64+0x1] ;  /* 0x0000010e0e137981 */ /* 0x000f62000c1e1100 */
[----:B------:R-:W-:Y:S01]  /*0b50*/  FFMA R24, R24, UR21, R25 ;  /* 0x0000001518187c23 */ /* 0x000fe20008000019 */
[----:B------:R-:W-:-:S02]  /*0b60*/  LEA.HI.X.SX32 R17, R17, UR13, 0x1, P0 ;  /* 0x0000000d11117c11 */ /* 0x000fc400080f0eff */
[----:B------:R0:W5:Y:S01]  /*0b70*/  LDG.E.U8 R25, desc[UR14][R14.64+0x2] ;  /* 0x0000020e0e197981 */ /* 0x000162000c1e1100 */
[----:B------:R-:W-:Y:S01]  /*0b80*/  I2FP.F32.U32 R23, R23 ;  /* 0x0000001700177245 */ /* 0x000fe20000201000 */
[----:B------:R-:W-:-:S04]  /*0b90*/  IMAD R28, R11, 0x3, R28 ;  /* 0x000000030b1c7824 */ /* 0x000fc800078e021c */
[----:B------:R-:W-:Y:S01]  /*0ba0*/  FFMA R23, R23, UR22, R24 ;  /* 0x0000001617177c23 */ /* 0x000fe20008000018 */
[----:B------:R-:W-:Y:S01]  /*0bb0*/  I2FP.F32.U32 R22, R22 ;  /* 0x0000001600167245 */ /* 0x000fe20000201000 */
[----:B------:R-:W5:Y:S01]  /*0bc0*/  LDG.E.U8 R24, desc[UR14][R16.64] ;  /* 0x0000000e10187981 */ /* 0x000f62000c1e1100 */
[----:B------:R-:W-:-:S03]  /*0bd0*/  I2FP.F32.U32 R21, R21 ;  /* 0x0000001500157245 */ /* 0x000fc60000201000 */
[----:B------:R-:W-:Y:S01]  /*0be0*/  FFMA R29, R22, UR22, R29 ;  /* 0x00000016161d7c23 */ /* 0x000fe2000800001d */
[----:B0-----:R-:W-:Y:S01]  /*0bf0*/  IADD3 R14, P0, PT, R28, UR12, RZ ;  /* 0x0000000c1c0e7c10 */ /* 0x001fe2000ff1e0ff */
[----:B------:R-:W5:Y:S01]  /*0c00*/  LDG.E.U8 R22, desc[UR14][R16.64+0x2] ;  /* 0x0000020e10167981 */ /* 0x000f62000c1e1100 */
[----:B------:R-:W-:-:S03]  /*0c10*/  FFMA R26, R21, UR22, R26 ;  /* 0x00000016151a7c23 */ /* 0x000fc6000800001a */
[----:B------:R2:W5:Y:S01]  /*0c20*/  LDG.E.U8 R21, desc[UR14][R16.64+0x1] ;  /* 0x0000010e10157981 */ /* 0x000562000c1e1100 */
[----:B------:R-:W-:Y:S02]  /*0c30*/  LEA.HI.X.SX32 R15, R28, UR13, 0x1, P0 ;  /* 0x0000000d1c0f7c11 */ /* 0x000fe400080f0eff */
[----:B------:R-:W-:-:S05]  /*0c40*/  I2FP.F32.U32 R10, R10 ;  /* 0x0000000a000a7245 */ /* 0x000fca0000201000 */
[----:B------:R-:W-:Y:S02]  /*0c50*/  FFMA R29, R10, UR23, R29 ;  /* 0x000000170a1d7c23 */ /* 0x000fe4000800001d */
[----:B------:R-:W5:Y:S01]  /*0c60*/  LDG.E.U8 R10, desc[UR14][R14.64+0x1] ;  /* 0x0000010e0e0a7981 */ /* 0x000f62000c1e1100 */
[----:B---3--:R-:W-:-:S05]  /*0c70*/  I2FP.F32.U32 R12, R12 ;  /* 0x0000000c000c7245 */ /* 0x008fca0000201000 */
[----:B------:R-:W-:Y:S02]  /*0c80*/  FFMA R28, R12, UR23, R23 ;  /* 0x000000170c1c7c23 */ /* 0x000fe40008000017 */
[----:B------:R-:W3:Y:S01]  /*0c90*/  LDG.E.U8 R23, desc[UR14][R14.64] ;  /* 0x0000000e0e177981 */ /* 0x000ee2000c1e1100 */
[----:B--2---:R-:W-:Y:S02]  /*0ca0*/  I2FP.F32.U32 R17, R20 ;  /* 0x0000001400117245 */ /* 0x004fe40000201000 */
[----:B------:R-:W-:Y:S01]  /*0cb0*/  VIADDMNMX.RELU R20, R0, 0x1, R3, PT ;  /* 0x0000000100147846 */ /* 0x000fe20003801103 */
[----:B------:R0:W2:Y:S04]  /*0cc0*/  LDG.E.U8 R12, desc[UR14][R14.64+0x2] ;  /* 0x0000020e0e0c7981 */ /* 0x0000a8000c1e1100 */
[----:B------:R-:W-:-:S02]  /*0cd0*/  IMAD R20, R20, UR16, RZ ;  /* 0x0000001014147c24 */ /* 0x000fc4000f8e02ff */
[----:B------:R-:W-:Y:S01]  /*0ce0*/  FFMA R26, R17, UR23, R26 ;  /* 0x00000017111a7c23 */ /* 0x000fe2000800001a */
[----:B------:R-:W1:Y:S01]  /*0cf0*/  LDCU.128 UR20, c[0x3][0x40] ;  /* 0x00c00800ff1477ac */ /* 0x000e620008000c00 */
[----:B------:R-:W-:Y:S02]  /*0d00*/  IMAD R16, R27, 0x3, R20 ;  /* 0x000000031b107824 */ /* 0x000fe400078e0214 */
[----:B0-----:R-:W-:Y:S01]  /*0d10*/  IMAD.IADD R15, R20, 0x1, R7 ;  /* 0x00000001140f7824 */ /* 0x001fe200078e0207 */
[----:B----4-:R-:W-:Y:S02]  /*0d20*/  I2FP.F32.U32 R17, R18 ;  /* 0x0000001200117245 */ /* 0x010fe40000201000 */
[----:B------:R-:W-:-:S03]  /*0d30*/  IADD3 R18, P0, PT, R16, UR12, RZ ;  /* 0x0000000c10127c10 */ /* 0x000fc6000ff1e0ff */
[----:B------:R-:W-:Y:S01]  /*0d40*/  FFMA R28, R17, UR24, R28 ;  /* 0x00000018111c7c23 */ /* 0x000fe2000800001c */
[----:B-----5:R-:W-:Y:S02]  /*0d50*/  I2FP.F32.U32 R17, R19 ;  /* 0x0000001300117245 */ /* 0x020fe40000201000 */
[----:B------:R-:W-:Y:S02]  /*0d60*/  LEA.HI.X.SX32 R19, R16, UR13, 0x1, P0 ;  /* 0x0000000d10137c11 */ /* 0x000fe400080f0eff */
[----:B------:R-:W-:-:S03]  /*0d70*/  I2FP.F32.U32 R25, R25 ;  /* 0x0000001900197245 */ /* 0x000fc60000201000 */
[----:B------:R-:W4:Y:S02]  /*0d80*/  LDG.E.U8 R16, desc[UR14][R18.64] ;  /* 0x0000000e12107981 */ /* 0x000f24000c1e1100 */
[----:B------:R-:W-:Y:S01]  /*0d90*/  FFMA R26, R25, UR24, R26 ;  /* 0x00000018191a7c23 */ /* 0x000fe2000800001a */
[----:B------:R-:W-:Y:S01]  /*0da0*/  FFMA R29, R17, UR24, R29 ;  /* 0x00000018111d7c23 */ /* 0x000fe2000800001d */
[C---:B------:R-:W-:Y:S01]  /*0db0*/  IADD3 R14, P0, PT, R15.reuse, UR12, RZ ;  /* 0x0000000c0f0e7c10 */ /* 0x040fe2000ff1e0ff */
[----:B------:R-:W5:Y:S01]  /*0dc0*/  LDG.E.U8 R17, desc[UR14][R18.64+0x1] ;  /* 0x0000010e12117981 */ /* 0x000f62000c1e1100 */
[----:B------:R-:W-:Y:S02]  /*0dd0*/  I2FP.F32.U32 R25, R24 ;  /* 0x0000001800197245 */ /* 0x000fe40000201000 */
[----:B------:R-:W-:Y:S01]  /*0de0*/  LEA.HI.X.SX32 R15, R15, UR13, 0x1, P0 ;  /* 0x0000000d0f0f7c11 */ /* 0x000fe200080f0eff */
[----:B------:R0:W5:Y:S02]  /*0df0*/  LDG.E.U8 R24, desc[UR14][R18.64+0x2] ;  /* 0x0000020e12187981 */ /* 0x000164000c1e1100 */
[----:B------:R-:W-:Y:S01]  /*0e00*/  FFMA R25, R25, UR25, R28 ;  /* 0x0000001919197c23 */ /* 0x000fe2000800001c */
[----:B------:R-:W-:-:S02]  /*0e10*/  I2FP.F32.U32 R28, R21 ;  /* 0x00000015001c7245 */ /* 0x000fc40000201000 */
[----:B------:R-:W-:Y:S02]  /*0e20*/  I2FP.F32.U32 R21, R22 ;  /* 0x0000001600157245 */ /* 0x000fe40000201000 */
[----:B------:R-:W5:Y:S03]  /*0e30*/  LDG.E.U8 R22, desc[UR14][R14.64+0x1] ;  /* 0x0000010e0e167981 */ /* 0x000f66000c1e1100 */
[----:B------:R-:W-:Y:S02]  /*0e40*/  FFMA R26, R21, UR25, R26 ;  /* 0x00000019151a7c23 */ /* 0x000fe4000800001a */
[----:B------:R-:W5:Y:S01]  /*0e50*/  LDG.E.U8 R21, desc[UR14][R14.64] ;  /* 0x0000000e0e157981 */ /* 0x000f62000c1e1100 */
[----:B0-----:R-:W-:Y:S02]  /*0e60*/  IMAD R19, R13, 0x3, R20 ;  /* 0x000000030d137824 */ /* 0x001fe400078e0214 */
[----:B------:R-:W-:Y:S01]  /*0e70*/  FFMA R29, R28, UR25, R29 ;  /* 0x000000191c1d7c23 */ /* 0x000fe2000800001d */
[----:B------:R-:W-:Y:S01]  /*0e80*/  I2FP.F32.U32 R10, R10 ;  /* 0x0000000a000a7245 */ /* 0x000fe20000201000 */
[----:B------:R0:W5:Y:S01]  /*0e90*/  LDG.E.U8 R28, desc[UR14][R14.64+0x2] ;  /* 0x0000020e0e1c7981 */ /* 0x000162000c1e1100 */
[----:B---3--:R-:W-:-:S05]  /*0ea0*/  I2FP.F32.U32 R18, R23 ;  /* 0x0000001700127245 */ /* 0x008fca0000201000 */
[----:B------:R-:W-:Y:S01]  /*0eb0*/  FFMA R25, R18, UR26, R25 ;  /* 0x0000001a12197c23 */ /* 0x000fe20008000019 */
[----:B------:R-:W-:-:S04]  /*0ec0*/  IADD3 R18, P0, PT, R19, UR12, RZ ;  /* 0x0000000c13127c10 */ /* 0x000fc8000ff1e0ff */
[----:B------:R-:W-:Y:S01]  /*0ed0*/  LEA.HI.X.SX32 R19, R19, UR13, 0x1, P0 ;  /* 0x0000000d13137c11 */ /* 0x000fe200080f0eff */
[----:B------:R-:W-:-:S04]  /*0ee0*/  FFMA R23, R10, UR26, R29 ;  /* 0x0000001a0a177c23 */ /* 0x000fc8000800001d */
[----:B------:R-:W3:Y:S01]  /*0ef0*/  LDG.E.U8 R10, desc[UR14][R18.64] ;  /* 0x0000000e120a7981 */ /* 0x000ee2000c1e1100 */
[----:B0-----:R-:W-:Y:S01]  /*0f00*/  IMAD R15, R4, 0x3, R20 ;  /* 0x00000003040f7824 */ /* 0x001fe200078e0214 */
[----:B--2---:R-:W-:Y:S02]  /*0f10*/  I2FP.F32.U32 R29, R12 ;  /* 0x0000000c001d7245 */ /* 0x004fe40000201000 */
[----:B------:R-:W2:Y:S03]  /*0f20*/  LDG.E.U8 R12, desc[UR14][R18.64+0x1] ;  /* 0x0000010e120c7981 */ /* 0x000ea6000c1e1100 */
[----:B------:R-:W-:Y:S01]  /*0f30*/  FFMA R26, R29, UR26, R26 ;  /* 0x0000001a1d1a7c23 */ /* 0x000fe2000800001a */
[----:B------:R0:W2:Y:S02]  /*0f40*/  LDG.E.U8 R14, desc[UR14][R18.64+0x2] ;  /* 0x0000020e120e7981 */ /* 0x0000a4000c1e1100 */
[----:B0-----:R-:W-:Y:S01]  /*0f50*/  IMAD R19, R11, 0x3, R20 ;  /* 0x000000030b137824 */ /* 0x001fe200078e0214 */
[----:B----4-:R-:W-:-:S05]  /*0f60*/  I2FP.F32.U32 R16, R16 ;  /* 0x0000001000107245 */ /* 0x010fca0000201000 */
[----:B------:R-:W-:Y:S01]  /*0f70*/  FFMA R25, R16, UR27, R25 ;  /* 0x0000001b10197c23 */ /* 0x000fe20008000019 */
[C---:B------:R-:W-:Y:S02]  /*0f80*/  IADD3 R16, P0, PT, R15.reuse, UR12, RZ ;  /* 0x0000000c0f107c10 */ /* 0x040fe4000ff1e0ff */
[----:B-----5:R-:W-:Y:S02]  /*0f90*/  I2FP.F32.U32 R29, R17 ;  /* 0x00000011001d7245 */ /* 0x020fe40000201000 */
[----:B------:R-:W-:Y:S02]  /*0fa0*/  LEA.HI.X.SX32 R17, R15, UR13, 0x1, P0 ;  /* 0x0000000d0f117c11 */ /* 0x000fe400080f0eff */
[----:B------:R-:W-:-:S03]  /*0fb0*/  IADD3 R18, P0, PT, R19, UR12, RZ ;  /* 0x0000000c13127c10 */ /* 0x000fc6000ff1e0ff */
[----:B------:R-:W4:Y:S01]  /*0fc0*/  LDG.E.U8 R15, desc[UR14][R16.64] ;  /* 0x0000000e100f7981 */ /* 0x000f22000c1e1100 */
[----:B------:R-:W-:Y:S01]  /*0fd0*/  FFMA R23, R29, UR27, R23 ;  /* 0x0000001b1d177c23 */ /* 0x000fe20008000017 */
[----:B------:R-:W-:Y:S02]  /*0fe0*/  I2FP.F32.U32 R29, R24 ;  /* 0x00000018001d7245 */ /* 0x000fe40000201000 */
[----:B------:R-:W5:Y:S01]  /*0ff0*/  LDG.E.U8 R20, desc[UR14][R16.64+0x1] ;  /* 0x0000010e10147981 */ /* 0x000f62000c1e1100 */
[----:B------:R-:W-:-:S03]  /*1000*/  LEA.HI.X.SX32 R19, R19, UR13, 0x1, P0 ;  /* 0x0000000d13137c11 */ /* 0x000fc600080f0eff */
[----:B------:R0:W5:Y:S01]  /*1010*/  LDG.E.U8 R24, desc[UR14][R16.64+0x2] ;  /* 0x0000020e10187981 */ /* 0x000162000c1e1100 */
[----:B------:R-:W-:Y:S02]  /*1020*/  I2FP.F32.U32 R22, R22 ;  /* 0x0000001600167245 */ /* 0x000fe40000201000 */
[----:B------:R-:W-:Y:S02]  /*1030*/  I2FP.F32.U32 R21, R21 ;  /* 0x0000001500157245 */ /* 0x000fe40000201000 */
[----:B0-----:R-:W-:Y:S01]  /*1040*/  VIADDMNMX.RELU R16, R0, 0x2, R3, PT ;  /* 0x0000000200107846 */ /* 0x001fe20003801103 */
[----:B------:R-:W-:Y:S02]  /*1050*/  FFMA R26, R29, UR27, R26 ;  /* 0x0000001b1d1a7c23 */ /* 0x000fe4000800001a */
[----:B-1----:R-:W-:Y:S01]  /*1060*/  FFMA R25, R21, UR20, R25 ;  /* 0x0000001415197c23 */ /* 0x002fe20008000019 */
[----:B------:R-:W-:Y:S01]  /*1070*/  FFMA R22, R22, UR20, R23 ;  /* 0x0000001416167c23 */ /* 0x000fe20008000017 */
[----:B------:R-:W5:Y:S01]  /*1080*/  LDG.E.U8 R21, desc[UR14][R18.64] ;  /* 0x0000000e12157981 */ /* 0x000f62000c1e1100 */
[----:B------:R-:W-:Y:S01]  /*1090*/  I2FP.F32.U32 R17, R28 ;  /* 0x0000001c00117245 */ /* 0x000fe20000201000 */
[----:B------:R-:W0:Y:S02]  /*10a0*/  LDCU.128 UR24, c[0x3][0x50] ;  /* 0x00c00a00ff1877ac */ /* 0x000e240008000c00 */
[----:B------:R-:W5:Y:S04]  /*10b0*/  LDG.E.U8 R23, desc[UR14][R18.64+0x1] ;  /* 0x0000010e12177981 */ /* 0x000f68000c1e1100 */
[----:B------:R1:W5:Y:S02]  /*10c0*/  LDG.E.U8 R29, desc[UR14][R18.64+0x2] ;  /* 0x0000020e121d7981 */ /* 0x000364000c1e1100 */
[----:B-1----:R-:W-:-:S04]  /*10d0*/  IMAD R18, R16, UR16, RZ ;  /* 0x0000001010127c24 */ /* 0x002fc8000f8e02ff */
[----:B------:R-:W-:Y:S02]  /*10e0*/  IMAD R27, R27, 0x3, R18 ;  /* 0x000000031b1b7824 */ /* 0x000fe400078e0212 */
[----:B------:R-:W-:-:S03]  /*10f0*/  FFMA R26, R17, UR20, R26 ;  /* 0x00000014111a7c23 */ /* 0x000fc6000800001a */
[----:B------:R-:W-:-:S04]  /*1100*/  IADD3 R16, P0, PT, R27, UR12, RZ ;  /* 0x0000000c1b107c10 */ /* 0x000fc8000ff1e0ff */
[----:B------:R-:W-:Y:S02]  /*1110*/  LEA.HI.X.SX32 R17, R27, UR13, 0x1, P0 ;  /* 0x0000000d1b117c11 */ /* 0x000fe400080f0eff */
[----:B---3--:R-:W-:-:S05]  /*1120*/  I2FP.F32.U32 R10, R10 ;  /* 0x0000000a000a7245 */ /* 0x008fca0000201000 */
[----:B------:R-:W-:Y:S02]  /*1130*/  FFMA R25, R10, UR21, R25 ;  /* 0x000000150a197c23 */ /* 0x000fe40008000019 */
[----:B------:R-:W3:Y:S01]  /*1140*/  LDG.E.U8 R10, desc[UR14][R16.64] ;  /* 0x0000000e100a7981 */ /* 0x000ee2000c1e1100 */
[----:B------:R-:W-:Y:S01]  /*1150*/  IMAD.IADD R7, R18, 0x1, R7 ;  /* 0x0000000112077824 */ /* 0x000fe200078e0207 */
[----:B--2---:R-:W-:-:S04]  /*1160*/  I2FP.F32.U32 R27, R14 ;  /* 0x0000000e001b7245 */ /* 0x004fc80000201000 */
[----:B------:R-:W-:Y:S01]  /*1170*/  IADD3 R14, P0, PT, R7, UR12, RZ ;  /* 0x0000000c070e7c10 */ /* 0x000fe2000ff1e0ff */
[----:B------:R-:W-:Y:S01]  /*1180*/  FFMA R26, R27, UR21, R26 ;  /* 0x000000151b1a7c23 */ /* 0x000fe2000800001a */
[----:B------:R-:W-:Y:S01]  /*1190*/  I2FP.F32.U32 R19, R12 ;  /* 0x0000000c00137245 */ /* 0x000fe20000201000 */
[----:B------:R-:W-:Y:S01]  /*11a0*/  IMAD R11, R11, 0x3, R18 ;  /* 0x000000030b0b7824 */ /* 0x000fe200078e0212 */
[----:B------:R-:W2:Y:S03]  /*11b0*/  LDG.E.U8 R12, desc[UR14][R16.64+0x1] ;  /* 0x0000010e100c7981 */ /* 0x000ea6000c1e1100 */
[----:B------:R-:W-:Y:S02]  /*11c0*/  FFMA R22, R19, UR21, R22 ;  /* 0x0000001513167c23 */ /* 0x000fe40008000016 */
[----:B------:R1:W2:Y:S01]  /*11d0*/  LDG.E.U8 R19, desc[UR14][R16.64+0x2] ;  /* 0x0000020e10137981 */ /* 0x0002a2000c1e1100 */
[----:B----4-:R-:W-:-:S02]  /*11e0*/  I2FP.F32.U32 R28, R15 ;  /* 0x0000000f001c7245 */ /* 0x010fc40000201000 */
[----:B------:R-:W-:-:S03]  /*11f0*/  LEA.HI.X.SX32 R15, R7, UR13, 0x1, P0 ;  /* 0x0000000d070f7c11 */ /* 0x000fc600080f0eff */
[----:B------:R-:W-:Y:S01]  /*1200*/  FFMA R27, R28, UR22, R25 ;  /* 0x000000161c1b7c23 */ /* 0x000fe20008000019 */
[--C-:B------:R-:W-:Y:S01]  /*1210*/  IMAD R28, R13, 0x3, R18.reuse ;  /* 0x000000030d1c7824 */ /* 0x100fe200078e0212 */
[----:B------:R-:W4:Y:S01]  /*1220*/  LDG.E.U8 R7, desc[UR14][R14.64+0x1] ;  /* 0x0000010e0e077981 */ /* 0x000f22000c1e1100 */
[----:B------:R-:W-:-:S03]  /*1230*/  IMAD R18, R4, 0x3, R18 ;  /* 0x0000000304127824 */ /* 0x000fc600078e0212 */
[----:B------:R-:W4:Y:S01]  /*1240*/  LDG.E.U8 R13, desc[UR14][R14.64] ;  /* 0x0000000e0e0d7981 */ /* 0x000f22000c1e1100 */
[----:B-1----:R-:W-:-:S03]  /*1250*/  IADD3 R16, P0, PT, R28, UR12, RZ ;  /* 0x0000000c1c107c10 */ /* 0x002fc6000ff1e0ff */
[----:B------:R1:W4:Y:S01]  /*1260*/  LDG.E.U8 R25, desc[UR14][R14.64+0x2] ;  /* 0x0000020e0e197981 */ /* 0x000322000c1e1100 */
[----:B-----5:R-:W-:Y:S02]  /*1270*/  I2FP.F32.U32 R20, R20 ;  /* 0x0000001400147245 */ /* 0x020fe40000201000 */
[----:B------:R-:W-:Y:S02]  /*1280*/  I2FP.F32.U32 R24, R24 ;  /* 0x0000001800187245 */ /* 0x000fe40000201000 */
[----:B------:R-:W-:Y:S02]  /*1290*/  LEA.HI.X.SX32 R17, R28, UR13, 0x1, P0 ;  /* 0x0000000d1c117c11 */ /* 0x000fe400080f0eff */
[----:B-1----:R-:W-:Y:S01]  /*12a0*/  I2FP.F32.U32 R14, R21 ;  /* 0x00000015000e7245 */ /* 0x002fe20000201000 */
[----:B------:R-:W-:Y:S01]  /*12b0*/  FFMA R28, R20, UR22, R22 ;  /* 0x00000016141c7c23 */ /* 0x000fe20008000016 */
[----:B------:R-:W-:Y:S01]  /*12c0*/  FFMA R26, R24, UR22, R26 ;  /* 0x00000016181a7c23 */ /* 0x000fe2000800001a */
[----:B------:R-:W5:Y:S02]  /*12d0*/  LDG.E.U8 R20, desc[UR14][R16.64] ;  /* 0x0000000e10147981 */ /* 0x000f64000c1e1100 */
[----:B------:R-:W-:Y:S01]  /*12e0*/  FFMA R27, R14, UR23, R27 ;  /* 0x000000170e1b7c23 */ /* 0x000fe2000800001b */
[C---:B------:R-:W-:Y:S01]  /*12f0*/  IADD3 R14, P0, PT, R18.reuse, UR12, RZ ;  /* 0x0000000c120e7c10 */ /* 0x040fe2000ff1e0ff */
[----:B------:R-:W5:Y:S03]  /*1300*/  LDG.E.U8 R22, desc[UR14][R16.64+0x1] ;  /* 0x0000010e10167981 */ /* 0x000f66000c1e1100 */
[----:B------:R-:W-:Y:S01]  /*1310*/  LEA.HI.X.SX32 R15, R18, UR13, 0x1, P0 ;  /* 0x0000000d120f7c11 */ /* 0x000fe200080f0eff */
[----:B------:R1:W5:Y:S01]  /*1320*/  LDG.E.U8 R24, desc[UR14][R16.64+0x2] ;  /* 0x0000020e10187981 */ /* 0x000362000c1e1100 */
[----:B------:R-:W-:-:S03]  /*1330*/  I2FP.F32.U32 R23, R23 ;  /* 0x0000001700177245 */ /* 0x000fc60000201000 */
[----:B------:R-:W5:Y:S01]  /*1340*/  LDG.E.U8 R18, desc[UR14][R14.64] ;  /* 0x0000000e0e127981 */ /* 0x000f62000c1e1100 */
[----:B------:R-:W-:-:S03]  /*1350*/  I2FP.F32.U32 R29, R29 ;  /* 0x0000001d001d7245 */ /* 0x000fc60000201000 */
[----:B------:R-:W5:Y:S01]  /*1360*/  LDG.E.U8 R21, desc[UR14][R14.64+0x2] ;  /* 0x0000020e0e157981 */ /* 0x000f62000c1e1100 */
[----:B-1----:R-:W-:Y:S01]  /*1370*/  IADD3 R16, P0, PT, R11, UR12, RZ ;  /* 0x0000000c0b107c10 */ /* 0x002fe2000ff1e0ff */
[----:B------:R-:W-:-:S03]  /*1380*/  FFMA R28, R23, UR23, R28 ;  /* 0x00000017171c7c23 */ /* 0x000fc6000800001c */
[----:B------:R-:W-:Y:S02]  /*1390*/  LEA.HI.X.SX32 R17, R11, UR13, 0x1, P0 ;  /* 0x0000000d0b117c11 */ /* 0x000fe400080f0eff */
[----:B------:R-:W5:Y:S01]  /*13a0*/  LDG.E.U8 R11, desc[UR14][R14.64+0x1] ;  /* 0x0000010e0e0b7981 */ /* 0x000f62000c1e1100 */
[----:B------:R-:W-:-:S03]  /*13b0*/  FFMA R26, R29, UR23, R26 ;  /* 0x000000171d1a7c23 */ /* 0x000fc6000800001a */
[----:B------:R-:W5:Y:S01]  /*13c0*/  LDG.E.U8 R29, desc[UR14][R16.64+0x2] ;  /* 0x0000020e101d7981 */ /* 0x000f62000c1e1100 */
[----:B---3--:R-:W-:-:S03]  /*13d0*/  I2FP.F32.U32 R23, R10 ;  /* 0x0000000a00177245 */ /* 0x008fc60000201000 */
[----:B------:R-:W3:Y:S02]  /*13e0*/  LDG.E.U8 R10, desc[UR14][R16.64] ;  /* 0x0000000e100a7981 */ /* 0x000ee4000c1e1100 */
[----:B0-----:R-:W-:Y:S02]  /*13f0*/  FFMA R27, R23, UR24, R27 ;  /* 0x00000018171b7c23 */ /* 0x001fe4000800001b */
[----:B------:R0:W3:Y:S01]  /*1400*/  LDG.E.U8 R23, desc[UR14][R16.64+0x1] ;  /* 0x0000010e10177981 */ /* 0x0000e2000c1e1100 */
[----:B--2---:R-:W-:-:S05]  /*1410*/  I2FP.F32.U32 R12, R12 ;  /* 0x0000000c000c7245 */ /* 0x004fca0000201000 */
[----:B------:R-:W-:Y:S01]  /*1420*/  FFMA R28, R12, UR24, R28 ;  /* 0x000000180c1c7c23 */ /* 0x000fe2000800001c */
[----:B------:R-:W-:-:S05]  /*1430*/  I2FP.F32.U32 R19, R19 ;  /* 0x0000001300137245 */ /* 0x000fca0000201000 */
[----:B------:R-:W-:Y:S01]  /*1440*/  FFMA R19, R19, UR24, R26 ;  /* 0x0000001813137c23 */ /* 0x000fe2000800001a */
[----:B----4-:R-:W-:Y:S02]  /*1450*/  I2FP.F32.U32 R7, R7 ;  /* 0x0000000700077245 */ /* 0x010fe40000201000 */
[----:B------:R-:W-:-:S03]  /*1460*/  I2FP.F32.U32 R12, R13 ;  /* 0x0000000d000c7245 */ /* 0x000fc60000201000 */
[----:B------:R-:W-:Y:S02]  /*1470*/  FFMA R7, R7, UR25, R28 ;  /* 0x0000001907077c23 */ /* 0x000fe4000800001c */
[----:B------:R-:W-:Y:S01]  /*1480*/  FFMA R12, R12, UR25, R27 ;  /* 0x000000190c0c7c23 */ /* 0x000fe2000800001b */
[----:B-----5:R-:W-:Y:S02]  /*1490*/  I2FP.F32.U32 R13, R20 ;  /* 0x00000014000d7245 */ /* 0x020fe40000201000 */
[----:B------:R-:W-:-:S03]  /*14a0*/  I2FP.F32.U32 R22, R22 ;  /* 0x0000001600167245 */ /* 0x000fc60000201000 */
[----:B------:R-:W-:Y:S01]  /*14b0*/  FFMA R13, R13, UR26, R12 ;  /* 0x0000001a0d0d7c23 */ /* 0x000fe2000800000c */
[----:B------:R-:W-:Y:S01]  /*14c0*/  I2FP.F32.U32 R12, R25 ;  /* 0x00000019000c7245 */ /* 0x000fe20000201000 */
[----:B------:R-:W-:Y:S01]  /*14d0*/  FFMA R7, R22, UR26, R7 ;  /* 0x0000001a16077c23 */ /* 0x000fe20008000007 */
[----:B------:R-:W-:-:S03]  /*14e0*/  I2FP.F32.U32 R18, R18 ;  /* 0x0000001200127245 */ /* 0x000fc60000201000 */
[----:B------:R-:W-:Y:S02]  /*14f0*/  FFMA R12, R12, UR25, R19 ;  /* 0x000000190c0c7c23 */ /* 0x000fe40008000013 */
[----:B------:R-:W-:Y:S01]  /*1500*/  FFMA R13, R18, UR27, R13 ;  /* 0x0000001b120d7c23 */ /* 0x000fe2000800000d */
[----:B------:R-:W-:Y:S01]  /*1510*/  I2FP.F32.U32 R29, R29 ;  /* 0x0000001d001d7245 */ /* 0x000fe20000201000 */
[----:B0-----:R-:W-:Y:S01]  /*1520*/  VIADD R16, R2, 0x1 ;  /* 0x0000000102107836 */ /* 0x001fe20000000000 */
[----:B---3--:R-:W-:Y:S02]  /*1530*/  I2FP.F32.U32 R14, R10 ;  /* 0x0000000a000e7245 */ /* 0x008fe40000201000 */
[----:B------:R-:W-:Y:S02]  /*1540*/  I2FP.F32.U32 R10, R11 ;  /* 0x0000000b000a7245 */ /* 0x000fe40000201000 */
[----:B------:R-:W-:-:S03]  /*1550*/  I2FP.F32.U32 R11, R24 ;  /* 0x00000018000b7245 */ /* 0x000fc60000201000 */
[----:B------:R-:W-:Y:S01]  /*1560*/  FFMA R7, R10, UR27, R7 ;  /* 0x0000001b0a077c23 */ /* 0x000fe20008000007 */
[----:B------:R-:W-:Y:S01]  /*1570*/  I2FP.F32.U32 R10, R21 ;  /* 0x00000015000a7245 */ /* 0x000fe20000201000 */
[----:B------:R-:W-:Y:S01]  /*1580*/  FFMA R11, R11, UR26, R12 ;  /* 0x0000001a0b0b7c23 */ /* 0x000fe2000800000c */
[----:B------:R-:W-:Y:S01]  /*1590*/  FFMA R13, R14, UR9, R13 ;  /* 0x000000090e0d7c23 */ /* 0x000fe2000800000d */
[----:B------:R-:W-:Y:S02]  /*15a0*/  I2FP.F32.U32 R14, R23 ;  /* 0x00000017000e7245 */ /* 0x000fe40000201000 */
[----:B------:R-:W-:-:S03]  /*15b0*/  FFMA R10, R10, UR27, R11 ;  /* 0x0000001b0a0a7c23 */ /* 0x000fc6000800000b */
[----:B------:R-:W-:Y:S01]  /*15c0*/  FFMA R7, R14, UR9, R7 ;  /* 0x000000090e077c23 */ /* 0x000fe20008000007 */
[----:B------:R-:W-:Y:S01]  /*15d0*/  FFMA R10, R29, UR9, R10 ;  /* 0x000000091d0a7c23 */ /* 0x000fe2000800000a */
[----:B------:R-:W0:Y:S01]  /*15e0*/  LDCU UR9, c[0x0][0x390] ;  /* 0x00007200ff0977ac */ /* 0x000e220008000800 */
[----:B------:R-:W-:Y:S02]  /*15f0*/  FMNMX R13, RZ, R13, !PT ;  /* 0x0000000dff0d7209 */ /* 0x000fe40007800000 */
[----:B------:R-:W-:Y:S02]  /*1600*/  FMNMX R7, RZ, R7, !PT ;  /* 0x00000007ff077209 */ /* 0x000fe40007800000 */
[----:B------:R-:W-:Y:S02]  /*1610*/  FMNMX R10, RZ, R10, !PT ;  /* 0x0000000aff0a7209 */ /* 0x000fe40007800000 */
[----:B------:R-:W-:Y:S02]  /*1620*/  FMNMX R13, R13, 255, PT ;  /* 0x437f00000d0d7809 */ /* 0x000fe40003800000 */
[----:B------:R-:W-:Y:S01]  /*1630*/  FMNMX R12, R7, 255, PT ;  /* 0x437f0000070c7809 */ /* 0x000fe20003800000 */
[----:B------:R-:W-:Y:S01]  /*1640*/  IMAD R7, R0, UR16, RZ ;  /* 0x0000001000077c24 */ /* 0x000fe2000f8e02ff */
[----:B------:R-:W-:-:S02]  /*1650*/  FMNMX R14, R10, 255, PT ;  /* 0x437f00000a0e7809 */ /* 0x000fc40003800000 */
[----:B------:R-:W1:Y:S01]  /*1660*/  F2I.U32.TRUNC.NTZ R13, R13 ;  /* 0x0000000d000d7305 */ /* 0x000e62000020f000 */
[----:B------:R-:W-:Y:S01]  /*1670*/  IMAD R7, R2, 0x3, R7 ;  /* 0x0000000302077824 */ /* 0x000fe200078e0207 */
[----:B0-----:R-:W-:-:S06]  /*1680*/  ISETP.GE.AND P0, PT, R16, UR9, PT ;  /* 0x0000000910007c0c */ /* 0x001fcc000bf06270 */
[----:B------:R-:W0:Y:S01]  /*1690*/  F2I.U32.TRUNC.NTZ R15, R12 ;  /* 0x0000000c000f7305 */ /* 0x000e22000020f000 */
[----:B------:R-:W-:-:S07]  /*16a0*/  IADD3 R10, P1, PT, R7, UR11, RZ ;  /* 0x0000000b070a7c10 */ /* 0x000fce000ff3e0ff */
[----:B------:R-:W2:Y:S01]  /*16b0*/  F2I.U32.TRUNC.NTZ R17, R14 ;  /* 0x0000000e00117305 */ /* 0x000ea2000020f000 */
[----:B------:R-:W-:-:S05]  /*16c0*/  LEA.HI.X.SX32 R11, R7, UR10, 0x1, P1 ;  /* 0x0000000a070b7c11 */ /* 0x000fca00088f0eff */
[----:B-1----:R1:W-:Y:S04]  /*16d0*/  STG.E.U8 desc[UR14][R10.64], R13 ;  /* 0x0000000d0a007986 */ /* 0x0023e8000c10110e */
[----:B0-----:R1:W-:Y:S04]  /*16e0*/  STG.E.U8 desc[UR14][R10.64+0x1], R15 ;  /* 0x0000010f0a007986 */ /* 0x0013e8000c10110e */
[----:B--2---:R1:W-:Y:S01]  /*16f0*/  STG.E.U8 desc[UR14][R10.64+0x2], R17 ;  /* 0x000002110a007986 */ /* 0x0043e2000c10110e */
[----:B------:R-:W-:Y:S05]  /*1700*/  @P0 EXIT ;  /* 0x000000000000094d */ /* 0x000fea0003800000 */
[----:B------:R-:W-:Y:S01]  /*1710*/  VIADDMNMX.RELU R28, R0, 0xfffffffe, R3, PT ;  /* 0xfffffffe001c7846 */ /* 0x000fe20003801103 */
[----:B-1----:R-:W-:Y:S01]  /*1720*/  IMAD.MOV.U32 R10, RZ, RZ, 0x3 ;  /* 0x00000003ff0a7424 */ /* 0x002fe200078e00ff */
[----:B------:R-:W-:Y:S01]  /*1730*/  VIMNMX R15, PT, PT, R16, 0x1, !PT ;  /* 0x00000001100f7848 */ /* 0x000fe20007fe0100 */
[----:B------:R-:W2:Y:S01]  /*1740*/  LDG.E.U8 R23, desc[UR14][R8.64] ;  /* 0x0000000e08177981 */ /* 0x000ea2000c1e1100 */
[----:B------:R-:W-:Y:S01]  /*1750*/  VIADDMNMX.RELU R11, R2, 0xffffffff, R5, PT ;  /* 0xffffffff020b7846 */ /* 0x000fe20003801105 */
[----:B------:R-:W-:Y:S01]  /*1760*/  IMAD R28, R28, UR16, RZ ;  /* 0x000000101c1c7c24 */ /* 0x000fe2000f8e02ff */
[----:B------:R-:W0:Y:S01]  /*1770*/  LDCU UR9, c[0x3][0x14] ;  /* 0x00c00280ff0977ac */ /* 0x000e220008000800 */
[----:B------:R-:W-:Y:S02]  /*1780*/  IMAD R15, R15, R10, -0x3 ;  /* 0xfffffffd0f0f7424 */ /* 0x000fe400078e020a */
[----:B------:R-:W-:Y:S01]  /*1790*/  IMAD R7, R11, 0x3, R28 ;  /* 0x000000030b077824 */ /* 0x000fe200078e021c */
[----:B------:R-:W1:Y:S01]  /*17a0*/  LDCU.64 UR10, c[0x3][0x18] ;  /* 0x00c00300ff0a77ac */ /* 0x000e620008000a00 */
[----:B------:R-:W-:-:S03]  /*17b0*/  IMAD.IADD R10, R28, 0x1, R15 ;  /* 0x000000011c0a7824 */ /* 0x000fc600078e020f */
[C---:B------:R-:W-:Y:S01]  /*17c0*/  IADD3 R18, P0, PT, R7.reuse, UR12, RZ ;  /* 0x0000000c07127c10 */ /* 0x040fe2000ff1e0ff */
[----:B------:R-:W3:Y:S01]  /*17d0*/  LDCU.128 UR20, c[0x3][0x20] ;  /* 0x00c00400ff1477ac */ /* 0x000ee20008000c00 */
[C---:B------:R-:W-:Y:S02]  /*17e0*/  IADD3 R16, P1, PT, R10.reuse, UR12, RZ ;  /* 0x0000000c0a107c10 */ /* 0x040fe4000ff3e0ff */
[----:B------:R-:W-:Y:S01]  /*17f0*/  LEA.HI.X.SX32 R19, R7, UR13, 0x1, P0 ;  /* 0x0000000d07137c11 */ /* 0x000fe200080f0eff */
[----:B------:R-:W4:Y:S01]  /*1800*/  LDCU.128 UR24, c[0x3][0x30] ;  /* 0x00c00600ff1877ac */ /* 0x000f220008000c00 */
[----:B------:R-:W-:-:S03]  /*1810*/  LEA.HI.X.SX32 R17, R10, UR13, 0x1, P1 ;  /* 0x0000000d0a117c11 */ /* 0x000fc600088f0eff */
[----:B------:R-:W5:Y:S04]  /*1820*/  LDG.E.U8 R25, desc[UR14][R18.64+0x1] ;  /* 0x0000010e12197981 */ /* 0x000f68000c1e1100 */
[----:B------:R-:W3:Y:S04]  /*1830*/  LDG.E.U8 R14, desc[UR14][R16.64] ;  /* 0x0000000e100e7981 */ /* 0x000ee8000c1e1100 */
[----:B------:R-:W4:Y:S01]  /*1840*/  LDG.E.U8 R26, desc[UR14][R16.64+0x1] ;  /* 0x0000010e101a7981 */ /* 0x000f22000c1e1100 */
[----:B------:R-:W-:-:S03]  /*1850*/  VIADD R10, R2, 0x1 ;  /* 0x00000001020a7836 */ /* 0x000fc60000000000 */
[----:B------:R-:W2:Y:S02]  /*1860*/  LDG.E.U8 R24, desc[UR14][R18.64] ;  /* 0x0000000e12187981 */ /* 0x000ea4000c1e1100 */
[----:B------:R-:W-:Y:S02]  /*1870*/  VIMNMX.RELU R13, PT, PT, R10, R5, PT ;  /* 0x000000050a0d7248 */ /* 0x000fe40003fe1100 */
[----:B------:R-:W2:Y:S03]  /*1880*/  LDG.E.U8 R27, desc[UR14][R18.64+0x2] ;  /* 0x0000020e121b7981 */ /* 0x000ea6000c1e1100 */
[----:B------:R-:W-:Y:S01]  /*1890*/  IMAD R7, R13, 0x3, R28 ;  /* 0x000000030d077824 */ /* 0x000fe200078e021c */
[----:B------:R0:W2:Y:S04]  /*18a0*/  LDG.E.U8 R22, desc[UR14][R16.64+0x2] ;  /* 0x0000020e10167981 */ /* 0x0000a8000c1e1100 */
[C---:B------:R-:W-:Y:S01]  /*18b0*/  IADD3 R20, P0, PT, R7.reuse, UR12, RZ ;  /* 0x0000000c07147c10 */ /* 0x040fe2000ff1e0ff */
[----:B------:R-:W2:Y:S03]  /*18c0*/  LDG.E.U8 R19, desc[UR14][R8.64+0x1] ;  /* 0x0000010e08137981 */ /* 0x000ea6000c1e1100 */
[----:B------:R-:W-:-:S05]  /*18d0*/  LEA.HI.X.SX32 R21, R7, UR13, 0x1, P0 ;  /* 0x0000000d07157c11 */ /* 0x000fca00080f0eff */
[----:B------:R-:W2:Y:S04]  /*18e0*/  LDG.E.U8 R12, desc[UR14][R20.64] ;  /* 0x0000000e140c7981 */ /* 0x000ea8000c1e1100 */
[----:B------:R-:W2:Y:S04]  /*18f0*/  LDG.E.U8 R18, desc[UR14][R20.64+0x1] ;  /* 0x0000010e14127981 */ /* 0x000ea8000c1e1100 */
[----:B------:R-:W2:Y:S01]  /*1900*/  LDG.E.U8 R10, desc[UR14][R20.64+0x2] ;  /* 0x0000020e140a7981 */ /* 0x000ea2000c1e1100 */
[----:B------:R-:W-:-:S05]  /*1910*/  VIADDMNMX.RELU R7, R2, 0x3, R5, PT ;  /* 0x0000000302077846 */ /* 0x000fca0003801105 */
[----:B------:R-:W-:Y:S02]  /*1920*/  IMAD R29, R7, 0x3, R28 ;  /* 0x00000003071d7824 */ /* 0x000fe400078e021c */
[----:B------:R3:W2:Y:S03]  /*1930*/  LDG.E.U8 R28, desc[UR14][R8.64+0x2] ;  /* 0x0000020e081c7981 */ /* 0x0006a6000c1e1100 */
[----:B0-----:R-:W-:-:S04]  /*1940*/  IADD3 R16, P0, PT, R29, UR12, RZ ;  /* 0x0000000c1d107c10 */ /* 0x001fc8000ff1e0ff */
[----:B------:R-:W-:Y:S02]  /*1950*/  LEA.HI.X.SX32 R17, R29, UR13, 0x1, P0 ;  /* 0x0000000d1d117c11 */ /* 0x000fe400080f0eff */
[----:B---3--:R-:W-:Y:S02]  /*1960*/  I2FP.F32.U32 R8, R14 ;  /* 0x0000000e00087245 */ /* 0x008fe40000201000 */
[----:B-----5:R-:W-:Y:S02]  /*1970*/  I2FP.F32.U32 R14, R25 ;  /* 0x00000019000e7245 */ /* 0x020fe40000201000 */
[----:B----4-:R-:W-:-:S03]  /*1980*/  I2FP.F32.U32 R21, R26 ;  /* 0x0000001a00157245 */ /* 0x010fc60000201000 */
[----:B------:R-:W-:Y:S02]  /*1990*/  FFMA R26, R14, UR4, RZ ;  /* 0x000000040e1a7c23 */ /* 0x000fe400080000ff */
[----:B------:R-:W3:Y:S01]  /*19a0*/  LDG.E.U8 R14, desc[UR14][R16.64+0x1] ;  /* 0x0000010e100e7981 */ /* 0x000ee2000c1e1100 */
[----:B--2---:R-:W-:Y:S02]  /*19b0*/  I2FP.F32.U32 R29, R24 ;  /* 0x00000018001d7245 */ /* 0x004fe40000201000 */
[----:B------:R-:W-:Y:S01]  /*19c0*/  I2FP.F32.U32 R27, R27 ;  /* 0x0000001b001b7245 */ /* 0x000fe20000201000 */
[----:B------:R-:W2:Y:S02]  /*19d0*/  LDG.E.U8 R24, desc[UR14][R16.64] ;  /* 0x0000000e10187981 */ /* 0x000ea4000c1e1100 */
[----:B------:R-:W-:Y:S01]  /*19e0*/  FFMA R29, R29, UR4, RZ ;  /* 0x000000041d1d7c23 */ /* 0x000fe200080000ff */
[----:B------:R-:W-:Y:S01]  /*19f0*/  I2FP.F32.U32 R22, R22 ;  /* 0x0000001600167245 */ /* 0x000fe20000201000 */
[----:B------:R-:W-:-:S02]  /*1a00*/  FFMA R9, R27, UR4, RZ ;  /* 0x000000041b097c23 */ /* 0x000fc400080000ff */
[----:B------:R-:W-:Y:S01]  /*1a10*/  FFMA R25, R8, UR5, R29 ;  /* 0x0000000508197c23 */ /* 0x000fe2000800001d */
[----:B------:R-:W-:Y:S02]  /*1a20*/  IMAD R8, R11, 0x3, R6 ;  /* 0x000000030b087824 */ /* 0x000fe400078e0206 */
[----:B------:R-:W-:Y:S02]  /*1a30*/  FFMA R9, R22, UR5, R9 ;  /* 0x0000000516097c23 */ /* 0x000fe40008000009 */
[----:B------:R-:W4:Y:S01]  /*1a40*/  LDG.E.U8 R22, desc[UR14][R16.64+0x2] ;  /* 0x0000020e10167981 */ /* 0x000f22000c1e1100 */
[C---:B------:R-:W-:Y:S01]  /*1a50*/  IADD3 R20, P0, PT, R8.reuse, UR12, RZ ;  /* 0x0000000c08147c10 */ /* 0x040fe2000ff1e0ff */
[----:B------:R-:W-:Y:S01]  /*1a60*/  FFMA R26, R21, UR5, R26 ;  /* 0x00000005151a7c23 */ /* 0x000fe2000800001a */
[----:B------:R-:W-:Y:S02]  /*1a70*/  I2FP.F32.U32 R12, R12 ;  /* 0x0000000c000c7245 */ /* 0x000fe40000201000 */
[----:B------:R-:W-:-:S03]  /*1a80*/  LEA.HI.X.SX32 R21, R8, UR13, 0x1, P0 ;  /* 0x0000000d08157c11 */ /* 0x000fc600080f0eff */
[----:B------:R-:W-:Y:S02]  /*1a90*/  FFMA R25, R12, UR6, R25 ;  /* 0x000000060c197c23 */ /* 0x000fe40008000019 */
[----:B------:R-:W5:Y:S01]  /*1aa0*/  LDG.E.U8 R12, desc[UR14][R20.64] ;  /* 0x0000000e140c7981 */ /* 0x000f62000c1e1100 */
[----:B------:R-:W-:Y:S01]  /*1ab0*/  I2FP.F32.U32 R8, R23 ;  /* 0x0000001700087245 */ /* 0x000fe20000201000 */
[----:B------:R-:W-:Y:S02]  /*1ac0*/  IMAD.IADD R29, R6, 0x1, R15 ;  /* 0x00000001061d7824 */ /* 0x000fe400078e020f */
[----:B------:R-:W5:Y:S01]  /*1ad0*/  LDG.E.U8 R23, desc[UR14][R20.64+0x2] ;  /* 0x0000020e14177981 */ /* 0x000f62000c1e1100 */
[----:B------:R-:W-:Y:S01]  /*1ae0*/  I2FP.F32.U32 R27, R18 ;  /* 0x00000012001b7245 */ /* 0x000fe20000201000 */
[----:B------:R-:W-:Y:S01]  /*1af0*/  FFMA R25, R8, UR7, R25 ;  /* 0x0000000708197c23 */ /* 0x000fe20008000019 */
[----:B------:R-:W-:Y:S01]  /*1b00*/  IADD3 R18, P0, PT, R29, UR12, RZ ;  /* 0x0000000c1d127c10 */ /* 0x000fe2000ff1e0ff */
[----:B------:R0:W5:Y:S01]  /*1b10*/  LDG.E.U8 R8, desc[UR14][R20.64+0x1] ;  /* 0x0000010e14087981 */ /* 0x000162000c1e1100 */
[----:B------:R-:W-:Y:S01]  /*1b20*/  I2FP.F32.U32 R10, R10 ;  /* 0x0000000a000a7245 */ /* 0x000fe20000201000 */
[----:B------:R-:W-:Y:S01]  /*1b30*/  FFMA R27, R27, UR6, R26 ;  /* 0x000000061b1b7c23 */ /* 0x000fe2000800001a */
[----:B------:R-:W-:-:S02]  /*1b40*/  I2FP.F32.U32 R26, R19 ;  /* 0x00000013001a7245 */ /* 0x000fc40000201000 */
[----:B------:R-:W-:Y:S01]  /*1b50*/  LEA.HI.X.SX32 R19, R29, UR13, 0x1, P0 ;  /* 0x0000000d1d137c11 */ /* 0x000fe200080f0eff */
[----:B------:R-:W-:-:S04]  /*1b60*/  FFMA R29, R10, UR6, R9 ;  /* 0x000000060a1d7c23 */ /* 0x000fc80008000009 */
[----:B------:R-:W5:Y:S01]  /*1b70*/  LDG.E.U8 R9, desc[UR14][R18.64+0x1] ;  /* 0x0000010e12097981 */ /* 0x000f62000c1e1100 */
[----:B------:R-:W-:-:S03]  /*1b80*/  FFMA R27, R26, UR7, R27 ;  /* 0x000000071a1b7c23 */ /* 0x000fc6000800001b */
[----:B------:R-:W5:Y:S01]  /*1b90*/  LDG.E.U8 R26, desc[UR14][R18.64+0x2] ;  /* 0x0000020e121a7981 */ /* 0x000f62000c1e1100 */
[----:B0-----:R-:W-:-:S03]  /*1ba0*/  IMAD R21, R13, 0x3, R6 ;  /* 0x000000030d157824 */ /* 0x001fc600078e0206 */
[----:B------:R4:W5:Y:S02]  /*1bb0*/  LDG.E.U8 R10, desc[UR14][R18.64] ;  /* 0x0000000e120a7981 */ /* 0x000964000c1e1100 */
[----:B------:R-:W-:-:S04]  /*1bc0*/  IADD3 R20, P0, PT, R21, UR12, RZ ;  /* 0x0000000c15147c10 */ /* 0x000fc8000ff1e0ff */
[----:B------:R-:W-:Y:S02]  /*1bd0*/  LEA.HI.X.SX32 R21, R21, UR13, 0x1, P0 ;  /* 0x0000000d15157c11 */ /* 0x000fe400080f0eff */
[----:B------:R-:W-:-:S05]  /*1be0*/  I2FP.F32.U32 R28, R28 ;  /* 0x0000001c001c7245 */ /* 0x000fca0000201000 */
[----:B------:R-:W-:Y:S01]  /*1bf0*/  FFMA R28, R28, UR7, R29 ;  /* 0x000000071c1c7c23 */ /* 0x000fe2000800001d */
[----:B------:R-:W-:Y:S02]  /*1c00*/  VIADDMNMX.RELU R29, R2, 0x2, R5, PT ;  /* 0x00000002021d7846 */ /* 0x000fe40003801105 */
[----:B---3--:R-:W-:-:S05]  /*1c10*/  I2FP.F32.U32 R14, R14 ;  /* 0x0000000e000e7245 */ /* 0x008fca0000201000 */
[----:B------:R-:W-:Y:S02]  /*1c20*/  FFMA R27, R14, UR8, R27 ;  /* 0x000000080e1b7c23 */ /* 0x000fe4000800001b */
[----:B------:R-:W3:Y:S01]  /*1c30*/  LDG.E.U8 R14, desc[UR14][R20.64+0x1] ;  /* 0x0000010e140e7981 */ /* 0x000ee2000c1e1100 */
[----:B--2---:R-:W-:-:S05]  /*1c40*/  I2FP.F32.U32 R24, R24 ;  /* 0x0000001800187245 */ /* 0x004fca0000201000 */
[----:B------:R-:W-:Y:S02]  /*1c50*/  FFMA R25, R24, UR8, R25 ;  /* 0x0000000818197c23 */ /* 0x000fe40008000019 */
[----:B------:R-:W2:Y:S01]  /*1c60*/  LDG.E.U8 R24, desc[UR14][R20.64] ;  /* 0x0000000e14187981 */ /* 0x000ea2000c1e1100 */
[----:B----4-:R-:W-:-:S03]  /*1c70*/  I2FP.F32.U32 R19, R22 ;  /* 0x0000001600137245 */ /* 0x010fc60000201000 */
[----:B------:R-:W4:Y:S01]  /*1c80*/  LDG.E.U8 R22, desc[UR14][R20.64+0x2] ;  /* 0x0000020e14167981 */ /* 0x000f22000c1e1100 */
[----:B-----5:R-:W-:Y:S01]  /*1c90*/  I2FP.F32.U32 R18, R12 ;  /* 0x0000000c00127245 */ /* 0x020fe20000201000 */
[----:B------:R-:W-:-:S04]  /*1ca0*/  IMAD R12, R29, 0x3, R6 ;  /* 0x000000031d0c7824 */ /* 0x000fc800078e0206 */
[----:B------:R-:W-:Y:S01]  /*1cb0*/  FFMA R25, R18, UR9, R25 ;  /* 0x0000000912197c23 */ /* 0x000fe20008000019 */
[----:B------:R-:W-:Y:S01]  /*1cc0*/  IADD3 R18, P0, PT, R12, UR12, RZ ;  /* 0x0000000c0c127c10 */ /* 0x000fe2000ff1e0ff */
[----:B------:R-:W-:-:S03]  /*1cd0*/  FFMA R28, R19, UR8, R28 ;  /* 0x00000008131c7c23 */ /* 0x000fc6000800001c */
[----:B------:R-:W-:-:S05]  /*1ce0*/  LEA.HI.X.SX32 R19, R12, UR13, 0x1, P0 ;  /* 0x0000000d0c137c11 */ /* 0x000fca00080f0eff */
[----:B------:R-:W5:Y:S01]  /*1cf0*/  LDG.E.U8 R12, desc[UR14][R18.64] ;  /* 0x0000000e120c7981 */ /* 0x000f62000c1e1100 */
[----:B------:R-:W-:Y:S02]  /*1d00*/  I2FP.F32.U32 R23, R23 ;  /* 0x0000001700177245 */ /* 0x000fe40000201000 */
[----:B------:R-:W-:Y:S01]  /*1d10*/  I2FP.F32.U32 R8, R8 ;  /* 0x0000000800087245 */ /* 0x000fe20000201000 */
[----:B------:R-:W5:Y:S02]  /*1d20*/  LDG.E.U8 R21, desc[UR14][R18.64+0x2] ;  /* 0x0000020e12157981 */ /* 0x000f64000c1e1100 */
[----:B------:R-:W-:Y:S01]  /*1d30*/  FFMA R28, R23, UR9, R28 ;  /* 0x00000009171c7c23 */ /* 0x000fe2000800001c */
[----:B------:R-:W-:Y:S02]  /*1d40*/  IMAD R23, R7, 0x3, R6 ;  /* 0x0000000307177824 */ /* 0x000fe400078e0206 */
[----:B------:R-:W-:Y:S01]  /*1d50*/  FFMA R27, R8, UR9, R27 ;  /* 0x00000009081b7c23 */ /* 0x000fe2000800001b */
[----:B------:R-:W-:Y:S01]  /*1d60*/  I2FP.F32.U32 R6, R9 ;  /* 0x0000000900067245 */ /* 0x000fe20000201000 */
[----:B------:R0:W5:Y:S01]  /*1d70*/  LDG.E.U8 R20, desc[UR14][R18.64+0x1] ;  /* 0x0000010e12147981 */ /* 0x000162000c1e1100 */
[----:B------:R-:W-:Y:S01]  /*1d80*/  I2FP.F32.U32 R10, R10 ;  /* 0x0000000a000a7245 */ /* 0x000fe20000201000 */
[----:B------:R-:W5:Y:S01]  /*1d90*/  LDCU UR9, c[0x3][0x60] ;  /* 0x00c00c00ff0977ac */ /* 0x000f620008000800 */
[----:B------:R-:W-:-:S04]  /*1da0*/  IADD3 R8, P0, PT, R23, UR12, RZ ;  /* 0x0000000c17087c10 */ /* 0x000fc8000ff1e0ff */
[----:B------:R-:W-:Y:S01]  /*1db0*/  LEA.HI.X.SX32 R9, R23, UR13, 0x1, P0 ;  /* 0x0000000d17097c11 */ /* 0x000fe200080f0eff */
[----:B-1----:R-:W-:-:S04]  /*1dc0*/  FFMA R27, R6, UR10, R27 ;  /* 0x0000000a061b7c23 */ /* 0x002fc8000800001b */
[----:B------:R-:W5:Y:S01]  /*1dd0*/  LDG.E.U8 R6, desc[UR14][R8.64] ;  /* 0x0000000e08067981 */ /* 0x000f62000c1e1100 */
[----:B0-----:R-:W-:Y:S02]  /*1de0*/  I2FP.F32.U32 R19, R26 ;  /* 0x0000001a00137245 */ /* 0x001fe40000201000 */
[----:B------:R-:W-:Y:S01]  /*1df0*/  VIADDMNMX.RELU R26, R0, RZ, R3, PT ;  /* 0x000000ff001a7246 */ /* 0x000fe20003801103 */
[----:B------:R-:W-:Y:S01]  /*1e00*/  FFMA R25, R10, UR10, R25 ;  /* 0x0000000a0a197c23 */ /* 0x000fe20008000019 */
[----:B------:R-:W5:Y:S03]  /*1e10*/  LDG.E.U8 R23, desc[UR14][R8.64+0x2] ;  /* 0x0000020e08177981 */ /* 0x000f66000c1e1100 */
[----:B------:R-:W-:Y:S02]  /*1e20*/  IMAD R26, R26, UR16, RZ ;  /* 0x000000101a1a7c24 */ /* 0x000fe4000f8e02ff */
[----:B------:R-:W-:Y:S01]  /*1e30*/  FFMA R28, R19, UR10, R28 ;  /* 0x0000000a131c7c23 */ /* 0x000fe2000800001c */
[----:B------:R4:W5:Y:S01]  /*1e40*/  LDG.E.U8 R10, desc[UR14][R8.64+0x1] ;  /* 0x0000010e080a7981 */ /* 0x000962000c1e1100 */
[----:B------:R-:W-:-:S05]  /*1e50*/  IMAD R19, R11, 0x3, R26 ;  /* 0x000000030b137824 */ /* 0x000fca00078e021a */
[----:B------:R-:W-:-:S04]  /*1e60*/  IADD3 R18, P0, PT, R19, UR12, RZ ;  /* 0x0000000c13127c10 */ /* 0x000fc8000ff1e0ff */
[----:B------:R-:W-:Y:S02]  /*1e70*/  LEA.HI.X.SX32 R19, R19, UR13, 0x1, P0 ;  /* 0x0000000d13137c11 */ /* 0x000fe400080f0eff */
[----:B---3--:R-:W-:-:S05]  /*1e80*/  I2FP.F32.U32 R14, R14 ;  /* 0x0000000e000e7245 */ /* 0x008fca0000201000 */
[----:B------:R-:W-:Y:S02]  /*1e90*/  FFMA R27, R14, UR11, R27 ;  /* 0x0000000b0e1b7c23 */ /* 0x000fe4000800001b */
[----:B------:R-:W3:Y:S01]  /*1ea0*/  LDG.E.U8 R14, desc[UR14][R18.64] ;  /* 0x0000000e120e7981 */ /* 0x000ee2000c1e1100 */
[----:B--2---:R-:W-:Y:S02]  /*1eb0*/  I2FP.F32.U32 R24, R24 ;  /* 0x0000001800187245 */ /* 0x004fe40000201000 */
[----:B----4-:R-:W-:-:S03]  /*1ec0*/  I2FP.F32.U32 R9, R22 ;  /* 0x0000001600097245 */ /* 0x010fc60000201000 */
[----:B------:R-:W-:Y:S01]  /*1ed0*/  FFMA R25, R24, UR11, R25 ;  /* 0x0000000b18197c23 */ /* 0x000fe20008000019 */
[----:B------:R-:W2:Y:S04]  /*1ee0*/  LDG.E.U8 R22, desc[UR14][R18.64+0x1] ;  /* 0x0000010e12167981 */ /* 0x000ea8000c1e1100 */
[----:B------:R0:W4:Y:S01]  /*1ef0*/  LDG.E.U8 R24, desc[UR14][R18.64+0x2] ;  /* 0x0000020e12187981 */ /* 0x000122000c1e1100 */
[----:B------:R-:W-:Y:S01]  /*1f00*/  FFMA R28, R9, UR11, R28 ;  /* 0x0000000b091c7c23 */ /* 0x000fe2000800001c */
[----:B------:R-:W-:Y:S01]  /*1f10*/  IMAD.IADD R9, R26, 0x1, R15 ;  /* 0x000000011a097824 */ /* 0x000fe200078e020f */
[----:B------:R-:W1:Y:S04]  /*1f20*/  LDCU.64 UR10, c[0x0][0x388] ;  /* 0x00007100ff0a77ac */ /* 0x000e680008000a00 */
[----:B------:R-:W-:-:S04]  /*1f30*/  IADD3 R8, P0, PT, R9, UR12, RZ ;  /* 0x0000000c09087c10 */ /* 0x000fc8000ff1e0ff */
[----:B------:R-:W-:Y:S02]  /*1f40*/  LEA.HI.X.SX32 R9, R9, UR13, 0x1, P0 ;  /* 0x0000000d09097c11 */ /* 0x000fe400080f0eff */
[----:B-----5:R-:W-:-:S05]  /*1f50*/  I2FP.F32.U32 R12, R12 ;  /* 0x0000000c000c7245 */ /* 0x020fca0000201000 */
[----:B------:R-:W-:Y:S02]  /*1f60*/  FFMA R25, R12, UR20, R25 ;  /* 0x000000140c197c23 */ /* 0x000fe40008000019 */
[----:B------:R-:W5:Y:S01]  /*1f70*/  LDG.E.U8 R12, desc[UR14][R8.64] ;  /* 0x0000000e080c7981 */ /* 0x000f62000c1e1100 */
[----:B------:R-:W-:-:S05]  /*1f80*/  I2FP.F32.U32 R21, R21 ;  /* 0x0000001500157245 */ /* 0x000fca0000201000 */
[----:B------:R-:W-:Y:S02]  /*1f90*/  FFMA R28, R21, UR20, R28 ;  /* 0x00000014151c7c23 */ /* 0x000fe4000800001c */
[----:B------:R-:W5:Y:S01]  /*1fa0*/  LDG.E.U8 R21, desc[UR14][R8.64+0x2] ;  /* 0x0000020e08157981 */ /* 0x000f62000c1e1100 */
[----:B0-----:R-:W-:Y:S01]  /*1fb0*/  I2FP.F32.U32 R18, R6 ;  /* 0x0000000600127245 */ /* 0x001fe20000201000 */
[----:B------:R-:W-:-:S04]  /*1fc0*/  IMAD R6, R13, 0x3, R26 ;  /* 0x000000030d067824 */ /* 0x000fc800078e021a */
[----:B------:R-:W-:Y:S01]  /*1fd0*/  FFMA R25, R18, UR21, R25 ;  /* 0x0000001512197c23 */ /* 0x000fe20008000019 */
[----:B------:R-:W-:-:S04]  /*1fe0*/  IADD3 R18, P0, PT, R6, UR12, RZ ;  /* 0x0000000c06127c10 */ /* 0x000fc8000ff1e0ff */
[----:B------:R-:W-:Y:S02]  /*1ff0*/  LEA.HI.X.SX32 R19, R6, UR13, 0x1, P0 ;  /* 0x0000000d06137c11 */ /* 0x000fe400080f0eff */
[----:B------:R-:W-:-:S03]  /*2000*/  I2FP.F32.U32 R20, R20 ;  /* 0x0000001400147245 */ /* 0x000fc60000201000 */
[----:B------:R-:W5:Y:S02]  /*2010*/  LDG.E.U8 R6, desc[UR14][R18.64] ;  /* 0x0000000e12067981 */ /* 0x000f64000c1e1100 */
[----:B------:R-:W-:Y:S02]  /*2020*/  FFMA R27, R20, UR20, R27 ;  /* 0x00000014141b7c23 */ /* 0x000fe4000800001b */
[----:B------:R0:W5:Y:S02]  /*2030*/  LDG.E.U8 R20, desc[UR14][R8.64+0x1] ;  /* 0x0000010e08147981 */ /* 0x000164000c1e1100 */
[----:B0-----:R-:W-:-:S05]  /*2040*/  IMAD R9, R29, 0x3, R26 ;  /* 0x000000031d097824 */ /* 0x001fca00078e021a */
[C---:B------:R-:W-:Y:S02]  /*2050*/  IADD3 R8, P0, PT, R9.reuse, UR12, RZ ;  /* 0x0000000c09087c10 */ /* 0x040fe4000ff1e0ff */
[----:B------:R-:W-:Y:S02]  /*2060*/  I2FP.F32.U32 R10, R10 ;  /* 0x0000000a000a7245 */ /* 0x000fe40000201000 */
[----:B------:R-:W-:Y:S02]  /*2070*/  LEA.HI.X.SX32 R9, R9, UR13, 0x1, P0 ;  /* 0x0000000d09097c11 */ /* 0x000fe400080f0eff */
[----:B------:R-:W-:Y:S01]  /*2080*/  I2FP.F32.U32 R23, R23 ;  /* 0x0000001700177245 */ /* 0x000fe20000201000 */
[----:B------:R-:W-:Y:S02]  /*2090*/  FFMA R27, R10, UR21, R27 ;  /* 0x000000150a1b7c23 */ /* 0x000fe4000800001b */
[----:B------:R-:W5:Y:S02]  /*20a0*/  LDG.E.U8 R10, desc[UR14][R18.64+0x1] ;  /* 0x0000010e120a7981 */ /* 0x000f64000c1e1100 */
[----:B------:R-:W-:-:S02]  /*20b0*/  FFMA R28, R23, UR21, R28 ;  /* 0x00000015171c7c23 */ /* 0x000fc4000800001c */
[----:B------:R0:W5:Y:S01]  /*20c0*/  LDG.E.U8 R23, desc[UR14][R18.64+0x2] ;  /* 0x0000020e12177981 */ /* 0x000162000c1e1100 */
[----:B------:R-:W-:-:S05]  /*20d0*/  IMAD R26, R7, 0x3, R26 ;  /* 0x00000003071a7824 */ /* 0x000fca00078e021a */
[----:B0-----:R-:W-:-:S04]  /*20e0*/  IADD3 R18, P0, PT, R26, UR12, RZ ;  /* 0x0000000c1a127c10 */ /* 0x001fc8000ff1e0ff */
[----:B------:R-:W-:Y:S02]  /*20f0*/  LEA.HI.X.SX32 R19, R26, UR13, 0x1, P0 ;  /* 0x0000000d1a137c11 */ /* 0x000fe400080f0eff */
[----:B---3--:R-:W-:-:S05]  /*2100*/  I2FP.F32.U32 R14, R14 ;  /* 0x0000000e000e7245 */ /* 0x008fca0000201000 */
[----:B------:R-:W-:Y:S02]  /*2110*/  FFMA R25, R14, UR22, R25 ;  /* 0x000000160e197c23 */ /* 0x000fe40008000019 */
[----:B------:R-:W3:Y:S01]  /*2120*/  LDG.E.U8 R14, desc[UR14][R8.64] ;  /* 0x0000000e080e7981 */ /* 0x000ee2000c1e1100 */
[----:B--2---:R-:W-:Y:S02]  /*2130*/  I2FP.F32.U32 R22, R22 ;  /* 0x0000001600167245 */ /* 0x004fe40000201000 */
[----:B----4-:R-:W-:-:S03]  /*2140*/  I2FP.F32.U32 R24, R24 ;  /* 0x0000001800187245 */ /* 0x010fc60000201000 */
[----:B------:R-:W-:Y:S02]  /*2150*/  FFMA R27, R22, UR22, R27 ;  /* 0x00000016161b7c23 */ /* 0x000fe4000800001b */
[----:B------:R-:W2:Y:S01]  /*2160*/  LDG.E.U8 R22, desc[UR14][R8.64+0x1] ;  /* 0x0000010e08167981 */ /* 0x000ea2000c1e1100 */
[----:B------:R-:W-:-:S03]  /*2170*/  FFMA R28, R24, UR22, R28 ;  /* 0x00000016181c7c23 */ /* 0x000fc6000800001c */
[----:B------:R0:W4:Y:S01]  /*2180*/  LDG.E.U8 R24, desc[UR14][R8.64+0x2] ;  /* 0x0000020e08187981 */ /* 0x000122000c1e1100 */
[----:B-----5:R-:W-:-:S05]  /*2190*/  I2FP.F32.U32 R12, R12 ;  /* 0x0000000c000c7245 */ /* 0x020fca0000201000 */
[----:B------:R-:W-:Y:S02]  /*21a0*/  FFMA R26, R12, UR23, R25 ;  /* 0x000000170c1a7c23 */ /* 0x000fe40008000019 */
[----:B------:R-:W5:Y:S01]  /*21b0*/  LDG.E.U8 R12, desc[UR14][R18.64] ;  /* 0x0000000e120c7981 */ /* 0x000f62000c1e1100 */
[----:B------:R-:W-:Y:S02]  /*21c0*/  I2FP.F32.U32 R21, R21 ;  /* 0x0000001500157245 */ /* 0x000fe40000201000 */
[----:B0-----:R-:W-:Y:S01]  /*21d0*/  VIADDMNMX.RELU R8, R0, 0x1, R3, PT ;  /* 0x0000000100087846 */ /* 0x001fe20003801103 */
[----:B------:R-:W5:Y:S02]  /*21e0*/  LDG.E.U8 R25, desc[UR14][R18.64+0x2] ;  /* 0x0000020e12197981 */ /* 0x000f64000c1e1100 */
[----:B------:R-:W-:Y:S02]  /*21f0*/  FFMA R21, R21, UR23, R28 ;  /* 0x0000001715157c23 */ /* 0x000fe4000800001c */
[----:B------:R-:W-:Y:S01]  /*2200*/  IMAD R28, R8, UR16, RZ ;  /* 0x00000010081c7c24 */ /* 0x000fe2000f8e02ff */
[----:B------:R-:W-:-:S03]  /*2210*/  I2FP.F32.U32 R9, R6 ;  /* 0x0000000600097245 */ /* 0x000fc60000201000 */
[----:B------:R-:W-:-:S05]  /*2220*/  IMAD R6, R11, 0x3, R28 ;  /* 0x000000030b067824 */ /* 0x000fca00078e021c */
[----:B------:R-:W-:Y:S01]  /*2230*/  IADD3 R8, P0, PT, R6, UR12, RZ ;  /* 0x0000000c06087c10 */ /* 0x000fe2000ff1e0ff */
[----:B------:R-:W-:-:S03]  /*2240*/  FFMA R26, R9, UR24, R26 ;  /* 0x00000018091a7c23 */ /* 0x000fc6000800001a */
[----:B------:R-:W-:Y:S02]  /*2250*/  LEA.HI.X.SX32 R9, R6, UR13, 0x1, P0 ;  /* 0x0000000d06097c11 */ /* 0x000fe400080f0eff */
[----:B------:R-:W-:-:S03]  /*2260*/  I2FP.F32.U32 R20, R20 ;  /* 0x0000001400147245 */ /* 0x000fc60000201000 */
[----:B------:R-:W5:Y:S02]  /*2270*/  LDG.E.U8 R6, desc[UR14][R8.64] ;  /* 0x0000000e08067981 */ /* 0x000f64000c1e1100 */
[----:B------:R-:W-:Y:S01]  /*2280*/  FFMA R27, R20, UR23, R27 ;  /* 0x00000017141b7c23 */ /* 0x000fe2000800001b */
[----:B------:R-:W0:Y:S01]  /*2290*/  LDCU.128 UR20, c[0x3][0x40] ;  /* 0x00c00800ff1477ac */ /* 0x000e220008000c00 */
[----:B------:R3:W5:Y:S01]  /*22a0*/  LDG.E.U8 R20, desc[UR14][R18.64+0x1] ;  /* 0x0000010e12147981 */ /* 0x000762000c1e1100 */
[----:B------:R-:W-:-:S05]  /*22b0*/  I2FP.F32.U32 R10, R10 ;  /* 0x0000000a000a7245 */ /* 0x000fca0000201000 */
[----:B------:R-:W-:Y:S01]  /*22c0*/  FFMA R27, R10, UR24, R27 ;  /* 0x000000180a1b7c23 */ /* 0x000fe2000800001b */
[----:B------:R-:W-:-:S05]  /*22d0*/  I2FP.F32.U32 R10, R23 ;  /* 0x00000017000a7245 */ /* 0x000fca0000201000 */
[----:B------:R-:W-:Y:S02]  /*22e0*/  FFMA R21, R10, UR24, R21 ;  /* 0x000000180a157c23 */ /* 0x000fe40008000015 */
[----:B------:R-:W5:Y:S01]  /*22f0*/  LDG.E.U8 R10, desc[UR14][R8.64+0x1] ;  /* 0x0000010e080a7981 */ /* 0x000f62000c1e1100 */
[----:B---3--:R-:W-:-:S03]  /*2300*/  I2FP.F32.U32 R19, R14 ;  /* 0x0000000e00137245 */ /* 0x008fc60000201000 */
[----:B------:R3:W5:Y:S02]  /*2310*/  LDG.E.U8 R14, desc[UR14][R8.64+0x2] ;  /* 0x0000020e080e7981 */ /* 0x000764000c1e1100 */
[----:B------:R-:W-:Y:S01]  /*2320*/  FFMA R26, R19, UR25, R26 ;  /* 0x00000019131a7c23 */ /* 0x000fe2000800001a */
[----:B------:R-:W-:Y:S01]  /*2330*/  IMAD.IADD R19, R28, 0x1, R15 ;  /* 0x000000011c137824 */ /* 0x000fe200078e020f */
[----:B--2---:R-:W-:-:S04]  /*2340*/  I2FP.F32.U32 R22, R22 ;  /* 0x0000001600167245 */ /* 0x004fc80000201000 */
[C---:B------:R-:W-:Y:S02]  /*2350*/  IADD3 R18, P0, PT, R19.reuse, UR12, RZ ;  /* 0x0000000c13127c10 */ /* 0x040fe4000ff1e0ff */
[----:B----4-:R-:W-:Y:S02]  /*2360*/  I2FP.F32.U32 R24, R24 ;  /* 0x0000001800187245 */ /* 0x010fe40000201000 */
[----:B------:R-:W-:Y:S01]  /*2370*/  LEA.HI.X.SX32 R19, R19, UR13, 0x1, P0 ;  /* 0x0000000d13137c11 */ /* 0x000fe200080f0eff */
[----:B------:R-:W-:Y:S02]  /*2380*/  FFMA R27, R22, UR25, R27 ;  /* 0x00000019161b7c23 */ /* 0x000fe4000800001b */
[----:B------:R-:W-:Y:S02]  /*2390*/  FFMA R24, R24, UR25, R21 ;  /* 0x0000001918187c23 */ /* 0x000fe40008000015 */
[----:B------:R-:W2:Y:S04]  /*23a0*/  LDG.E.U8 R22, desc[UR14][R18.64] ;  /* 0x0000000e12167981 */ /* 0x000ea8000c1e1100 */
[----:B------:R-:W4:Y:S01]  /*23b0*/  LDG.E.U8 R21, desc[UR14][R18.64+0x1] ;  /* 0x0000010e12157981 */ /* 0x000f22000c1e1100 */
[----:B---3--:R-:W-:-:S03]  /*23c0*/  IMAD R9, R13, 0x3, R28 ;  /* 0x000000030d097824 */ /* 0x008fc600078e021c */
[----:B------:R3:W4:Y:S02]  /*23d0*/  LDG.E.U8 R23, desc[UR14][R18.64+0x2] ;  /* 0x0000020e12177981 */ /* 0x000724000c1e1100 */
        /* <DEDUP_REMOVED lines=8> */
[----:B---3--:R-:W-:Y:S01]  /*2460*/  I2FP.F32.U32 R19, R6 ;  /* 0x0000000600137245 */ /* 0x008fe20000201000 */
[----:B------:R-:W-:Y:S01]  /*2470*/  IMAD R6, R29, 0x3, R28 ;  /* 0x000000031d067824 */ /* 0x000fe200078e021c */
[----:B------:R-:W-:-:S04]  /*2480*/  I2FP.F32.U32 R20, R20 ;  /* 0x0000001400147245 */ /* 0x000fc80000201000 */
[----:B------:R-:W-:Y:S01]  /*2490*/  IADD3 R18, P0, PT, R6, UR12, RZ ;  /* 0x0000000c06127c10 */ /* 0x000fe2000ff1e0ff */
[----:B------:R-:W-:Y:S01]  /*24a0*/  FFMA R26, R19, UR27, R26 ;  /* 0x0000001b131a7c23 */ /* 0x000fe2000800001a */
[----:B------:R-:W-:Y:S02]  /*24b0*/  FFMA R27, R20, UR26, R27 ;  /* 0x0000001a141b7c23 */ /* 0x000fe4000800001b */
[----:B------:R-:W-:Y:S01]  /*24c0*/  LEA.HI.X.SX32 R19, R6, UR13, 0x1, P0 ;  /* 0x0000000d06137c11 */ /* 0x000fe200080f0eff */
[----:B------:R3:W5:Y:S04]  /*24d0*/  LDG.E.U8 R20, desc[UR14][R8.64+0x1] ;  /* 0x0000010e08147981 */ /* 0x000768000c1e1100 */
[----:B------:R-:W5:Y:S01]  /*24e0*/  LDG.E.U8 R6, desc[UR14][R18.64] ;  /* 0x0000000e12067981 */ /* 0x000f62000c1e1100 */
[----:B---3--:R-:W-:-:S03]  /*24f0*/  IMAD R9, R7, 0x3, R28 ;  /* 0x0000000307097824 */ /* 0x008fc600078e021c */
[----:B------:R-:W3:Y:S01]  /*2500*/  LDG.E.U8 R28, desc[UR14][R18.64+0x2] ;  /* 0x0000020e121c7981 */ /* 0x000ee2000c1e1100 */
[----:B------:R-:W-:Y:S02]  /*2510*/  I2FP.F32.U32 R10, R10 ;  /* 0x0000000a000a7245 */ /* 0x000fe40000201000 */
[----:B------:R-:W-:-:S03]  /*2520*/  IADD3 R8, P0, PT, R9, UR12, RZ ;  /* 0x0000000c09087c10 */ /* 0x000fc6000ff1e0ff */
[----:B------:R-:W-:Y:S01]  /*2530*/  FFMA R27, R10, UR27, R27 ;  /* 0x0000001b0a1b7c23 */ /* 0x000fe2000800001b */
[----:B------:R-:W-:Y:S02]  /*2540*/  LEA.HI.X.SX32 R9, R9, UR13, 0x1, P0 ;  /* 0x0000000d09097c11 */ /* 0x000fe400080f0eff */
[----:B------:R-:W-:-:S05]  /*2550*/  I2FP.F32.U32 R14, R14 ;  /* 0x0000000e000e7245 */ /* 0x000fca0000201000 */
[----:B------:R-:W-:Y:S01]  /*2560*/  FFMA R24, R14, UR27, R24 ;  /* 0x0000001b0e187c23 */ /* 0x000fe20008000018 */
[----:B------:R-:W1:Y:S01]  /*2570*/  LDCU.128 UR24, c[0x3][0x50] ;  /* 0x00c00a00ff1877ac */ /* 0x000e620008000c00 */
[----:B------:R1:W3:Y:S01]  /*2580*/  LDG.E.U8 R14, desc[UR14][R18.64+0x1] ;  /* 0x0000010e120e7981 */ /* 0x0002e2000c1e1100 */
[----:B--2---:R-:W-:Y:S02]  /*2590*/  I2FP.F32.U32 R22, R22 ;  /* 0x0000001600167245 */ /* 0x004fe40000201000 */
[----:B----4-:R-:W-:-:S03]  /*25a0*/  I2FP.F32.U32 R10, R21 ;  /* 0x00000015000a7245 */ /* 0x010fc60000201000 */
[----:B0-----:R-:W-:Y:S01]  /*25b0*/  FFMA R26, R22, UR20, R26 ;  /* 0x00000014161a7c23 */ /* 0x001fe2000800001a */
[----:B------:R-:W2:Y:S01]  /*25c0*/  LDG.E.U8 R21, desc[UR14][R8.64+0x1] ;  /* 0x0000010e08157981 */ /* 0x000ea2000c1e1100 */
[----:B------:R-:W-:-:S03]  /*25d0*/  FFMA R27, R10, UR20, R27 ;  /* 0x000000140a1b7c23 */ /* 0x000fc6000800001b */
[----:B------:R-:W4:Y:S01]  /*25e0*/  LDG.E.U8 R22, desc[UR14][R8.64] ;  /* 0x0000000e08167981 */ /* 0x000f22000c1e1100 */
[----:B------:R-:W-:-:S05]  /*25f0*/  VIADDMNMX.RELU R10, R0, 0x2, R3, PT ;  /* 0x00000002000a7846 */ /* 0x000fca0003801103 */
[----:B-1----:R-:W-:-:S04]  /*2600*/  IMAD R18, R10, UR16, RZ ;  /* 0x000000100a127c24 */ /* 0x002fc8000f8e02ff */
[----:B------:R-:W-:Y:S01]  /*2610*/  IMAD R11, R11, 0x3, R18 ;  /* 0x000000030b0b7824 */ /* 0x000fe200078e0212 */
[----:B------:R-:W2:Y:S04]  /*2620*/  LDG.E.U8 R8, desc[UR14][R8.64+0x2] ;  /* 0x0000020e08087981 */ /* 0x000ea8000c1e1100 */
[----:B------:R-:W-:-:S04]  /*2630*/  IADD3 R10, P0, PT, R11, UR12, RZ ;  /* 0x0000000c0b0a7c10 */ /* 0x000fc8000ff1e0ff */
[----:B------:R-:W-:Y:S02]  /*2640*/  LEA.HI.X.SX32 R11, R11, UR13, 0x1, P0 ;  /* 0x0000000d0b0b7c11 */ /* 0x000fe400080f0eff */
[----:B-----5:R-:W-:-:S03]  /*2650*/  I2FP.F32.U32 R19, R12 ;  /* 0x0000000c00137245 */ /* 0x020fc60000201000 */
[----:B------:R-:W5:Y:S01]  /*2660*/  LDG.E.U8 R12, desc[UR14][R10.64] ;  /* 0x0000000e0a0c7981 */ /* 0x000f62000c1e1100 */
[----:B------:R-:W-:Y:S01]  /*2670*/  I2FP.F32.U32 R23, R23 ;  /* 0x0000001700177245 */ /* 0x000fe20000201000 */
[----:B------:R-:W-:Y:S01]  /*2680*/  FFMA R26, R19, UR21, R26 ;  /* 0x00000015131a7c23 */ /* 0x000fe2000800001a */
[----:B------:R-:W-:Y:S01]  /*2690*/  I2FP.F32.U32 R25, R25 ;  /* 0x0000001900197245 */ /* 0x000fe20000201000 */
[----:B------:R-:W5:Y:S02]  /*26a0*/  LDG.E.U8 R9, desc[UR14][R10.64+0x1] ;  /* 0x0000010e0a097981 */ /* 0x000f64000c1e1100 */
[----:B------:R-:W-:Y:S02]  /*26b0*/  FFMA R24, R23, UR20, R24 ;  /* 0x0000001417187c23 */ /* 0x000fe40008000018 */
[----:B------:R0:W5:Y:S01]  /*26c0*/  LDG.E.U8 R19, desc[UR14][R10.64+0x2] ;  /* 0x0000020e0a137981 */ /* 0x000162000c1e1100 */
[----:B------:R-:W-:Y:S01]  /*26d0*/  IMAD R29, R29, 0x3, R18 ;  /* 0x000000031d1d7824 */ /* 0x000fe200078e0212 */
[----:B------:R-:W-:-:S02]  /*26e0*/  I2FP.F32.U32 R20, R20 ;  /* 0x0000001400147245 */ /* 0x000fc40000201000 */
[----:B------:R-:W-:-:S03]  /*26f0*/  I2FP.F32.U32 R23, R6 ;  /* 0x0000000600177245 */ /* 0x000fc60000201000 */
[----:B------:R-:W-:Y:S01]  /*2700*/  FFMA R27, R20, UR21, R27 ;  /* 0x00000015141b7c23 */ /* 0x000fe2000800001b */
[----:B------:R-:W-:Y:S02]  /*2710*/  IMAD.IADD R20, R18, 0x1, R15 ;  /* 0x0000000112147824 */ /* 0x000fe400078e020f */
[----:B------:R-:W-:Y:S01]  /*2720*/  FFMA R15, R25, UR21, R24 ;  /* 0x00000015190f7c23 */ /* 0x000fe20008000018 */
[----:B------:R-:W-:Y:S01]  /*2730*/  FFMA R26, R23, UR22, R26 ;  /* 0x00000016171a7c23 */ /* 0x000fe2000800001a */
[----:B------:R-:W-:Y:S01]  /*2740*/  IMAD R23, R13, 0x3, R18 ;  /* 0x000000030d177824 */ /* 0x000fe200078e0212 */
[C---:B------:R-:W-:Y:S02]  /*2750*/  IADD3 R24, P0, PT, R20.reuse, UR12, RZ ;  /* 0x0000000c14187c10 */ /* 0x040fe4000ff1e0ff */
[----:B---3--:R-:W-:Y:S02]  /*2760*/  I2FP.F32.U32 R28, R28 ;  /* 0x0000001c001c7245 */ /* 0x008fe40000201000 */
[----:B------:R-:W-:-:S02]  /*2770*/  LEA.HI.X.SX32 R25, R20, UR13, 0x1, P0 ;  /* 0x0000000d14197c11 */ /* 0x000fc400080f0eff */
[----:B0-----:R-:W-:-:S03]  /*2780*/  IADD3 R10, P0, PT, R23, UR12, RZ ;  /* 0x0000000c170a7c10 */ /* 0x001fc6000ff1e0ff */
[----:B------:R-:W3:Y:S01]  /*2790*/  LDG.E.U8 R6, desc[UR14][R24.64] ;  /* 0x0000000e18067981 */ /* 0x000ee2000c1e1100 */
[----:B------:R-:W-:Y:S01]  /*27a0*/  LEA.HI.X.SX32 R11, R23, UR13, 0x1, P0 ;  /* 0x0000000d170b7c11 */ /* 0x000fe200080f0eff */
[----:B------:R-:W-:Y:S02]  /*27b0*/  FFMA R23, R28, UR22, R15 ;  /* 0x000000161c177c23 */ /* 0x000fe4000800000f */
[----:B------:R-:W3:Y:S04]  /*27c0*/  LDG.E.U8 R13, desc[UR14][R24.64+0x1] ;  /* 0x0000010e180d7981 */ /* 0x000ee8000c1e1100 */
[----:B------:R-:W3:Y:S04]  /*27d0*/  LDG.E.U8 R20, desc[UR14][R24.64+0x2] ;  /* 0x0000020e18147981 */ /* 0x000ee8000c1e1100 */
[----:B------:R-:W3:Y:S04]  /*27e0*/  LDG.E.U8 R28, desc[UR14][R10.64+0x1] ;  /* 0x0000010e0a1c7981 */ /* 0x000ee8000c1e1100 */
[----:B------:R-:W3:Y:S01]  /*27f0*/  LDG.E.U8 R24, desc[UR14][R10.64+0x2] ;  /* 0x0000020e0a187981 */ /* 0x000ee2000c1e1100 */
[----:B------:R-:W-:-:S05]  /*2800*/  I2FP.F32.U32 R14, R14 ;  /* 0x0000000e000e7245 */ /* 0x000fca0000201000 */
[----:B------:R-:W-:Y:S01]  /*2810*/  FFMA R27, R14, UR22, R27 ;  /* 0x000000160e1b7c23 */ /* 0x000fe2000800001b */
[----:B------:R-:W-:Y:S02]  /*2820*/  IADD3 R14, P0, PT, R29, UR12, RZ ;  /* 0x0000000c1d0e7c10 */ /* 0x000fe4000ff1e0ff */
[----:B----4-:R-:W-:Y:S02]  /*2830*/  I2FP.F32.U32 R15, R22 ;  /* 0x00000016000f7245 */ /* 0x010fe40000201000 */
[----:B------:R0:W4:Y:S03]  /*2840*/  LDG.E.U8 R22, desc[UR14][R10.64] ;  /* 0x0000000e0a167981 */ /* 0x000126000c1e1100 */
[----:B------:R-:W-:Y:S01]  /*2850*/  FFMA R26, R15, UR23, R26 ;  /* 0x000000170f1a7c23 */ /* 0x000fe2000800001a */
[----:B------:R-:W-:Y:S01]  /*2860*/  LEA.HI.X.SX32 R15, R29, UR13, 0x1, P0 ;  /* 0x0000000d1d0f7c11 */ /* 0x000fe200080f0eff */
[----:B------:R-:W-:Y:S01]  /*2870*/  IMAD R29, R7, 0x3, R18 ;  /* 0x00000003071d7824 */ /* 0x000fe200078e0212 */
[----:B--2---:R-:W-:-:S02]  /*2880*/  I2FP.F32.U32 R21, R21 ;  /* 0x0000001500157245 */ /* 0x004fc40000201000 */
[----:B------:R-:W-:Y:S01]  /*2890*/  I2FP.F32.U32 R8, R8 ;  /* 0x0000000800087245 */ /* 0x000fe20000201000 */
[----:B------:R-:W2:Y:S01]  /*28a0*/  LDG.E.U8 R18, desc[UR14][R14.64] ;  /* 0x0000000e0e127981 */ /* 0x000ea2000c1e1100 */
[----:B0-----:R-:W-:-:S03]  /*28b0*/  IADD3 R10, P0, PT, R29, UR12, RZ ;  /* 0x0000000c1d0a7c10 */ /* 0x001fc6000ff1e0ff */
[----:B------:R-:W2:Y:S01]  /*28c0*/  LDG.E.U8 R25, desc[UR14][R14.64+0x2] ;  /* 0x0000020e0e197981 */ /* 0x000ea2000c1e1100 */
[----:B------:R-:W-:Y:S01]  /*28d0*/  LEA.HI.X.SX32 R11, R29, UR13, 0x1, P0 ;  /* 0x0000000d1d0b7c11 */ /* 0x000fe200080f0eff */
[----:B------:R-:W-:Y:S01]  /*28e0*/  FFMA R23, R8, UR23, R23 ;  /* 0x0000001708177c23 */ /* 0x000fe20008000017 */
[----:B------:R-:W-:Y:S02]  /*28f0*/  FFMA R27, R21, UR23, R27 ;  /* 0x00000017151b7c23 */ /* 0x000fe4000800001b */
[----:B------:R0:W2:Y:S04]  /*2900*/  LDG.E.U8 R21, desc[UR14][R14.64+0x1] ;  /* 0x0000010e0e157981 */ /* 0x0000a8000c1e1100 */
[----:B------:R-:W2:Y:S01]  /*2910*/  LDG.E.U8 R8, desc[UR14][R10.64] ;  /* 0x0000000e0a087981 */ /* 0x000ea2000c1e1100 */
[----:B-----5:R-:W-:-:S03]  /*2920*/  I2FP.F32.U32 R29, R12 ;  /* 0x0000000c001d7245 */ /* 0x020fc60000201000 */
[----:B------:R-:W5:Y:S02]  /*2930*/  LDG.E.U8 R12, desc[UR14][R10.64+0x1] ;  /* 0x0000010e0a0c7981 */ /* 0x000f64000c1e1100 */
[----:B------:R-:W-:Y:S02]  /*2940*/  FFMA R26, R29, UR24, R26 ;  /* 0x000000181d1a7c23 */ /* 0x000fe4000800001a */
[----:B------:R1:W5:Y:S01]  /*2950*/  LDG.E.U8 R29, desc[UR14][R10.64+0x2] ;  /* 0x0000020e0a1d7981 */ /* 0x000362000c1e1100 */
[----:B0-----:R-:W-:-:S05]  /*2960*/  I2FP.F32.U32 R14, R9 ;  /* 0x00000009000e7245 */ /* 0x001fca0000201000 */
[----:B------:R-:W-:Y:S01]  /*2970*/  FFMA R27, R14, UR24, R27 ;  /* 0x000000180e1b7c23 */ /* 0x000fe2000800001b */
[----:B---3--:R-:W-:Y:S02]  /*2980*/  I2FP.F32.U32 R9, R6 ;  /* 0x0000000600097245 */ /* 0x008fe40000201000 */
[----:B------:R-:W-:Y:S02]  /*2990*/  I2FP.F32.U32 R6, R19 ;  /* 0x0000001300067245 */ /* 0x000fe40000201000 */
[----:B------:R-:W-:Y:S01]  /*29a0*/  I2FP.F32.U32 R14, R13 ;  /* 0x0000000d000e7245 */ /* 0x000fe20000201000 */
[----:B------:R-:W-:Y:S02]  /*29b0*/  FFMA R9, R9, UR25, R26 ;  /* 0x0000001909097c23 */ /* 0x000fe4000800001a */
[----:B------:R-:W-:Y:S01]  /*29c0*/  FFMA R6, R6, UR24, R23 ;  /* 0x0000001806067c23 */ /* 0x000fe20008000017 */
[----:B------:R-:W-:Y:S01]  /*29d0*/  I2FP.F32.U32 R13, R20 ;  /* 0x00000014000d7245 */ /* 0x000fe20000201000 */
[----:B------:R-:W-:Y:S01]  /*29e0*/  FFMA R14, R14, UR25, R27 ;  /* 0x000000190e0e7c23 */ /* 0x000fe2000800001b */
[----:B-1----:R-:W-:-:S03]  /*29f0*/  I2FP.F32.U32 R11, R28 ;  /* 0x0000001c000b7245 */ /* 0x002fc60000201000 */
[----:B------:R-:W-:Y:S02]  /*2a00*/  FFMA R6, R13, UR25, R6 ;  /* 0x000000190d067c23 */ /* 0x000fe40008000006 */
[----:B------:R-:W-:Y:S01]  /*2a10*/  FFMA R11, R11, UR26, R14 ;  /* 0x0000001a0b0b7c23 */ /* 0x000fe2000800000e */
[----:B----4-:R-:W-:-:S05]  /*2a20*/  I2FP.F32.U32 R22, R22 ;  /* 0x0000001600167245 */ /* 0x010fca0000201000 */
[----:B------:R-:W-:Y:S01]  /*2a30*/  FFMA R9, R22, UR26, R9 ;  /* 0x0000001a16097c23 */ /* 0x000fe20008000009 */
[----:B--2---:R-:W-:-:S05]  /*2a40*/  I2FP.F32.U32 R18, R18 ;  /* 0x0000001200127245 */ /* 0x004fca0000201000 */
[----:B------:R-:W-:Y:S01]  /*2a50*/  FFMA R18, R18, UR27, R9 ;  /* 0x0000001b12127c23 */ /* 0x000fe20008000009 */
[----:B------:R-:W-:Y:S02]  /*2a60*/  I2FP.F32.U32 R9, R24 ;  /* 0x0000001800097245 */ /* 0x000fe40000201000 */
[----:B------:R-:W-:Y:S02]  /*2a70*/  I2FP.F32.U32 R25, R25 ;  /* 0x0000001900197245 */ /* 0x000fe40000201000 */
[----:B------:R-:W-:Y:S02]  /*2a80*/  I2FP.F32.U32 R13, R8 ;  /* 0x00000008000d7245 */ /* 0x000fe40000201000 */
[----:B------:R-:W-:Y:S01]  /*2a90*/  I2FP.F32.U32 R8, R21 ;  /* 0x0000001500087245 */ /* 0x000fe20000201000 */
[----:B------:R-:W-:Y:S01]  /*2aa0*/  FFMA R6, R9, UR26, R6 ;  /* 0x0000001a09067c23 */ /* 0x000fe20008000006 */
[----:B-----5:R-:W-:-:S03]  /*2ab0*/  I2FP.F32.U32 R15, R12 ;  /* 0x0000000c000f7245 */ /* 0x020fc60000201000 */
[----:B------:R-:W-:Y:S01]  /*2ac0*/  FFMA R8, R8, UR27, R11 ;  /* 0x0000001b08087c23 */ /* 0x000fe2000800000b */
[----:B------:R-:W-:Y:S01]  /*2ad0*/  I2FP.F32.U32 R29, R29 ;  /* 0x0000001d001d7245 */ /* 0x000fe20000201000 */
[----:B------:R-:W-:Y:S02]  /*2ae0*/  FFMA R6, R25, UR27, R6 ;  /* 0x0000001b19067c23 */ /* 0x000fe40008000006 */
[----:B------:R-:W-:Y:S01]  /*2af0*/  FFMA R8, R15, UR9, R8 ;  /* 0x000000090f087c23 */ /* 0x000fe20008000008 */
[----:B------:R-:W-:Y:S01]  /*2b00*/  FFMA R13, R13, UR9, R18 ;  /* 0x000000090d0d7c23 */ /* 0x000fe20008000012 */
[----:B------:R-:W-:Y:S01]  /*2b10*/  FFMA R6, R29, UR9, R6 ;  /* 0x000000091d067c23 */ /* 0x000fe20008000006 */
[----:B------:R-:W0:Y:S02]  /*2b20*/  LDCU UR9, c[0x0][0x390] ;  /* 0x00007200ff0977ac */ /* 0x000e240008000800 */
[----:B------:R-:W-:Y:S01]  /*2b30*/  FMNMX R8, RZ, R8, !PT ;  /* 0x00000008ff087209 */ /* 0x000fe20007800000 */
[----:B------:R-:W-:Y:S01]  /*2b40*/  VIADD R11, R2, 0x1 ;  /* 0x00000001020b7836 */ /* 0x000fe20000000000 */
[----:B------:R-:W-:-:S02]  /*2b50*/  FMNMX R6, RZ, R6, !PT ;  /* 0x00000006ff067209 */ /* 0x000fc40007800000 */
[----:B------:R-:W-:Y:S01]  /*2b60*/  FMNMX R9, R8, 255, PT ;  /* 0x437f000008097809 */ /* 0x000fe20003800000 */
[----:B------:R-:W-:Y:S01]  /*2b70*/  IMAD R8, R0, UR16, RZ ;  /* 0x0000001000087c24 */ /* 0x000fe2000f8e02ff */
[----:B------:R-:W-:Y:S02]  /*2b80*/  FMNMX R13, RZ, R13, !PT ;  /* 0x0000000dff0d7209 */ /* 0x000fe40007800000 */
[----:B------:R-:W-:Y:S01]  /*2b90*/  FMNMX R12, R6, 255, PT ;  /* 0x437f0000060c7809 */ /* 0x000fe20003800000 */
[----:B------:R-:W-:Y:S01]  /*2ba0*/  IMAD R6, R11, 0x3, R8 ;  /* 0x000000030b067824 */ /* 0x000fe200078e0208 */
[----:B------:R-:W-:Y:S01]  /*2bb0*/  FMNMX R13, R13, 255, PT ;  /* 0x437f00000d0d7809 */ /* 0x000fe20003800000 */
[----:B------:R-:W-:Y:S01]  /*2bc0*/  VIADD R8, R2, 0x2 ;  /* 0x0000000202087836 */ /* 0x000fe20000000000 */
[----:B------:R-:W1:Y:S02]  /*2bd0*/  F2I.U32.TRUNC.NTZ R9, R9 ;  /* 0x0000000900097305 */ /* 0x000e64000020f000 */
[----:B------:R-:W-:-:S04]  /*2be0*/  IADD3 R10, P0, PT, R6, UR10, RZ ;  /* 0x0000000a060a7c10 */ /* 0x000fc8000ff1e0ff */
[----:B------:R-:W-:Y:S02]  /*2bf0*/  LEA.HI.X.SX32 R11, R6, UR11, 0x1, P0 ;  /* 0x0000000b060b7c11 */ /* 0x000fe400080f0eff */
[----:B------:R-:W2:Y:S01]  /*2c00*/  F2I.U32.TRUNC.NTZ R13, R13 ;  /* 0x0000000d000d7305 */ /* 0x000ea2000020f000 */
[----:B0-----:R-:W-:-:S07]  /*2c10*/  ISETP.GE.AND P0, PT, R8, UR9, PT ;  /* 0x0000000908007c0c */ /* 0x001fce000bf06270 */
[----:B------:R-:W0:Y:S01]  /*2c20*/  F2I.U32.TRUNC.NTZ R15, R12 ;  /* 0x0000000c000f7305 */ /* 0x000e22000020f000 */
[----:B-1----:R1:W-:Y:S04]  /*2c30*/  STG.E.U8 desc[UR14][R10.64+0x1], R9 ;  /* 0x000001090a007986 */ /* 0x0023e8000c10110e */
[----:B--2---:R1:W-:Y:S04]  /*2c40*/  STG.E.U8 desc[UR14][R10.64], R13 ;  /* 0x0000000d0a007986 */ /* 0x0043e8000c10110e */
[----:B0-----:R1:W-:Y:S01]  /*2c50*/  STG.E.U8 desc[UR14][R10.64+0x2], R15 ;  /* 0x0000020f0a007986 */ /* 0x0013e2000c10110e */
[----:B------:R-:W-:Y:S05]  /*2c60*/  @P0 EXIT ;  /* 0x000000000000094d */ /* 0x000fea0003800000 */
[----:B------:R-:W-:Y:S01]  /*2c70*/  VIADDMNMX.RELU R19, R0, 0xfffffffe, R3, PT ;  /* 0xfffffffe00137846 */ /* 0x000fe20003801103 */
[----:B-1----:R-:W-:Y:S01]  /*2c80*/  IMAD.MOV.U32 R9, RZ, RZ, 0x3 ;  /* 0x00000003ff097424 */ /* 0x002fe200078e00ff */
[----:B------:R-:W-:Y:S01]  /*2c90*/  VIMNMX R6, PT, PT, R8, 0x1, !PT ;  /* 0x0000000108067848 */ /* 0x000fe20007fe0100 */
[----:B------:R-:W0:Y:S01]  /*2ca0*/  LDCU UR9, c[0x3][0x14] ;  /* 0x00c00280ff0977ac */ /* 0x000e220008000800 */
[----:B------:R-:W-:Y:S01]  /*2cb0*/  VIMNMX.RELU R10, PT, PT, R2, R5, PT ;  /* 0x00000005020a7248 */ /* 0x000fe20003fe1100 */
[----:B------:R-:W-:Y:S02]  /*2cc0*/  IMAD R19, R19, UR16, RZ ;  /* 0x0000001013137c24 */ /* 0x000fe4000f8e02ff */
[----:B------:R-:W-:Y:S01]  /*2cd0*/  IMAD R6, R6, R9, -0x3 ;  /* 0xfffffffd06067424 */ /* 0x000fe200078e0209 */
[----:B------:R-:W-:Y:S01]  /*2ce0*/  VIADDMNMX.RELU R20, R2, 0x4, R5, PT ;  /* 0x0000000402147846 */ /* 0x000fe20003801105 */
[----:B------:R-:W-:Y:S01]  /*2cf0*/  IMAD R11, R10, 0x3, R19 ;  /* 0x000000030a0b7824 */ /* 0x000fe200078e0213 */
[----:B------:R-:W1:Y:S01]  /*2d00*/  LDCU.64 UR10, c[0x3][0x18] ;  /* 0x00c00300ff0a77ac */ /* 0x000e620008000a00 */
[----:B------:R-:W-:-:S03]  /*2d10*/  IMAD.IADD R6, R19, 0x1, R6 ;  /* 0x0000000113067824 */ /* 0x000fc600078e0206 */
[C---:B------:R-:W-:Y:S01]  /*2d20*/  IADD3 R24, P1, PT, R11.reuse, UR12, RZ ;  /* 0x0000000c0b187c10 */ /* 0x040fe2000ff3e0ff */
[----:B------:R-:W2:Y:S01]  /*2d30*/  LDCU.128 UR20, c[0x3][0x20] ;  /* 0x00c00400ff1477ac */ /* 0x000ea20008000c00 */
[C---:B------:R-:W-:Y:S02]  /*2d40*/  IADD3 R28, P0, PT, R6.reuse, UR12, RZ ;  /* 0x0000000c061c7c10 */ /* 0x040fe4000ff1e0ff */
[----:B------:R-:W-:Y:S01]  /*2d50*/  LEA.HI.X.SX32 R25, R11, UR13, 0x1, P1 ;  /* 0x0000000d0b197c11 */ /* 0x000fe200088f0eff */
[----:B------:R-:W3:Y:S01]  /*2d60*/  LDCU.128 UR24, c[0x3][0x30] ;  /* 0x00c00600ff1877ac */ /* 0x000ee20008000c00 */
[----:B------:R-:W-:Y:S01]  /*2d70*/  LEA.HI.X.SX32 R29, R6, UR13, 0x1, P0 ;  /* 0x0000000d061d7c11 */ /* 0x000fe200080f0eff */
[----:B------:R-:W4:Y:S01]  /*2d80*/  LDG.E.U8 R11, desc[UR14][R16.64+0x1] ;  /* 0x0000010e100b7981 */ /* 0x000f22000c1e1100 */
[----:B------:R-:W-:-:S03]  /*2d90*/  VIMNMX.RELU R6, PT, PT, R8, R5, PT ;  /* 0x0000000508067248 */ /* 0x000fc60003fe1100 */
[----:B------:R-:W5:Y:S02]  /*2da0*/  LDG.E.U8 R23, desc[UR14][R24.64] ;  /* 0x0000000e18177981 */ /* 0x000f64000c1e1100 */
[--C-:B------:R-:W-:Y:S02]  /*2db0*/  IMAD R6, R6, 0x3, R19.reuse ;  /* 0x0000000306067824 */ /* 0x100fe400078e0213 */
[----:B------:R-:W2:Y:S03]  /*2dc0*/  LDG.E.U8 R27, desc[UR14][R28.64] ;  /* 0x0000000e1c1b7981 */ /* 0x000ea6000c1e1100 */
[C---:B------:R-:W-:Y:S01]  /*2dd0*/  IADD3 R14, P0, PT, R6.reuse, UR12, RZ ;  /* 0x0000000c060e7c10 */ /* 0x040fe2000ff1e0ff */
[----:B------:R-:W3:Y:S03]  /*2de0*/  LDG.E.U8 R22, desc[UR14][R24.64+0x1] ;  /* 0x0000010e18167981 */ /* 0x000ee6000c1e1100 */
[----:B------:R-:W-:Y:S01]  /*2df0*/  LEA.HI.X.SX32 R15, R6, UR13, 0x1, P0 ;  /* 0x0000000d060f7c11 */ /* 0x000fe200080f0eff */
[----:B------:R-:W4:Y:S04]  /*2e00*/  LDG.E.U8 R21, desc[UR14][R28.64+0x1] ;  /* 0x0000010e1c157981 */ /* 0x000f28000c1e1100 */
[----:B------:R-:W4:Y:S04]  /*2e10*/  LDG.E.U8 R26, desc[UR14][R28.64+0x2] ;  /* 0x0000020e1c1a7981 */ /* 0x000f28000c1e1100 */
[----:B------:R-:W4:Y:S04]  /*2e20*/  LDG.E.U8 R24, desc[UR14][R24.64+0x2] ;  /* 0x0000020e18187981 */ /* 0x000f28000c1e1100 */
[----:B------:R-:W4:Y:S04]  /*2e30*/  LDG.E.U8 R13, desc[UR14][R14.64] ;  /* 0x0000000e0e0d7981 */ /* 0x000f28000c1e1100 */
[----:B------:R-:W4:Y:S04]  /*2e40*/  LDG.E.U8 R6, desc[UR14][R16.64] ;  /* 0x0000000e10067981 */ /* 0x000f28000c1e1100 */
[----:B------:R-:W4:Y:S04]  /*2e50*/  LDG.E.U8 R12, desc[UR14][R14.64+0x1] ;  /* 0x0000010e0e0c7981 */ /* 0x000f28000c1e1100 */
[----:B------:R-:W4:Y:S01]  /*2e60*/  LDG.E.U8 R25, desc[UR14][R14.64+0x2] ;  /* 0x0000020e0e197981 */ /* 0x000f22000c1e1100 */
[----:B------:R-:W-:-:S03]  /*2e70*/  IMAD R19, R20, 0x3, R19 ;  /* 0x0000000314137824 */ /* 0x000fc600078e0213 */
[----:B------:R0:W4:Y:S02]  /*2e80*/  LDG.E.U8 R28, desc[UR14][R16.64+0x2] ;  /* 0x0000020e101c7981 */ /* 0x000124000c1e1100 */
[----:B------:R-:W-:-:S04]  /*2e90*/  IADD3 R18, P0, PT, R19, UR12, RZ ;  /* 0x0000000c13127c10 */ /* 0x000fc8000ff1e0ff */
[----:B------:R-:W-:-:S05]  /*2ea0*/  LEA.HI.X.SX32 R19, R19, UR13, 0x1, P0 ;  /* 0x0000000d13137c11 */ /* 0x000fca00080f0eff */
[----:B------:R-:W4:Y:S01]  /*2eb0*/  LDG.E.U8 R16, desc[UR14][R18.64] ;  /* 0x0000000e12107981 */ /* 0x000f22000c1e1100 */
[----:B0-----:R-:W-:-:S03]  /*2ec0*/  VIADDMNMX.RELU R17, R0, 0xffffffff, R3, PT ;  /* 0xffffffff00117846 */ /* 0x001fc60003801103 */
[----:B------:R-:W4:Y:S02]  /*2ed0*/  LDG.E.U8 R29, desc[UR14][R18.64+0x1] ;  /* 0x0000010e121d7981 */ /* 0x000f24000c1e1100 */
[----:B------:R-:W-:-:S04]  /*2ee0*/  IMAD R17, R17, UR16, RZ ;  /* 0x0000001011117c24 */ /* 0x000fc8000f8e02ff */
[----:B------:R-:W-:Y:S01]  /*2ef0*/  IMAD R15, R10, 0x3, R17 ;  /* 0x000000030a0f7824 */ /* 0x000fe200078e0211 */
[----:B-----5:R-:W-:Y:S02]  /*2f00*/  I2FP.F32.U32 R23, R23 ;  /* 0x0000001700177245 */ /* 0x020fe40000201000 */
[----:B--2---:R-:W-:-:S03]  /*2f10*/  I2FP.F32.U32 R14, R27 ;  /* 0x0000001b000e7245 */ /* 0x004fc60000201000 */
[----:B------:R-:W-:Y:S02]  /*2f20*/  FFMA R27, R23, UR4, RZ ;  /* 0x00000004171b7c23 */ /* 0x000fe400080000ff */
[----:B------:R0:W2:Y:S01]  /*2f30*/  LDG.E.U8 R23, desc[UR14][R18.64+0x2] ;  /* 0x0000020e12177981 */ /* 0x0000a2000c1e1100 */
[----:B---3--:R-:W-:Y:S01]  /*2f40*/  I2FP.F32.U32 R22, R22 ;  /* 0x0000001600167245 */ /* 0x008fe20000201000 */
[----:B------:R-:W-:Y:S01]  /*2f50*/  FFMA R27, R14, UR5, R27 ;  /* 0x000000050e1b7c23 */ /* 0x000fe2000800001b */
[----:B----4-:R-:W-:-:S03]  /*2f60*/  I2FP.F32.U32 R14, R21 ;  /* 0x00000015000e7245 */ /* 0x010fc60000201000 */
[----:B------:R-:W-:Y:S01]  /*2f70*/  FFMA R21, R22, UR4, RZ ;  /* 0x0000000416157c23 */ /* 0x000fe200080000ff */
[----:B------:R-:W-:Y:S02]  /*2f80*/  I2FP.F32.U32 R26, R26 ;  /* 0x0000001a001a7245 */ /* 0x000fe40000201000 */
[----:B------:R-:W-:Y:S01]  /*2f90*/  I2FP.F32.U32 R24, R24 ;  /* 0x0000001800187245 */ /* 0x000fe20000201000 */
[----:B------:R-:W-:Y:S01]  /*2fa0*/  FFMA R21, R14, UR5, R21 ;  /* 0x000000050e157c23 */ /* 0x000fe20008000015 */
[----:B0-----:R-:W-:-:S03]  /*2fb0*/  I2FP.F32.U32 R18, R13 ;  /* 0x0000000d00127245 */ /* 0x001fc60000201000 */
[----:B------:R-:W-:Y:S01]  /*2fc0*/  FFMA R24, R24, UR4, RZ ;  /* 0x0000000418187c23 */ /* 0x000fe200080000ff */
[----:B------:R-:W-:Y:S02]  /*2fd0*/  VIMNMX R13, PT, PT, R8, 0x1, !PT ;  /* 0x00000001080d7848 */ /* 0x000fe40007fe0100 */
[----:B------:R-:W-:Y:S01]  /*2fe0*/  IADD3 R14, P0, PT, R15, UR12, RZ ;  /* 0x0000000c0f0e7c10 */ /* 0x000fe2000ff1e0ff */
[----:B------:R-:W-:Y:S01]  /*2ff0*/  FFMA R24, R26, UR5, R24 ;  /* 0x000000051a187c23 */ /* 0x000fe20008000018 */
[----:B------:R-:W-:Y:S01]  /*3000*/  I2FP.F32.U32 R26, R6 ;  /* 0x00000006001a7245 */ /* 0x000fe20000201000 */
[----:B------:R-:W-:Y:S01]  /*3010*/  IMAD R6, R13, R9, -0x3 ;  /* 0xfffffffd0d067424 */ /* 0x000fe200078e0209 */
[----:B------:R-:W-:Y:S02]  /*3020*/  LEA.HI.X.SX32 R15, R15, UR13, 0x1, P0 ;  /* 0x0000000d0f0f7c11 */ /* 0x000fe400080f0eff */
[----:B------:R-:W-:Y:S01]  /*3030*/  I2FP.F32.U32 R12, R12 ;  /* 0x0000000c000c7245 */ /* 0x000fe20000201000 */
[----:B------:R-:W-:-:S02]  /*3040*/  IMAD.IADD R13, R17, 0x1, R6 ;  /* 0x00000001110d7824 */ /* 0x000fc400078e0206 */
[----:B------:R-:W-:Y:S01]  /*3050*/  FFMA R27, R18, UR6, R27 ;  /* 0x00000006121b7c23 */ /* 0x000fe2000800001b */
[----:B------:R-:W3:Y:S01]  /*3060*/  LDG.E.U8 R19, desc[UR14][R14.64+0x1] ;  /* 0x0000010e0e137981 */ /* 0x000ee2000c1e1100 */
[----:B------:R-:W-:-:S03]  /*3070*/  FFMA R21, R12, UR6, R21 ;  /* 0x000000060c157c23 */ /* 0x000fc60008000015 */
[----:B------:R-:W4:Y:S01]  /*3080*/  LDG.E.U8 R18, desc[UR14][R14.64] ;  /* 0x0000000e0e127981 */ /* 0x000f22000c1e1100 */
[----:B------:R-:W-:-:S03]  /*3090*/  IADD3 R12, P0, PT, R13, UR12, RZ ;  /* 0x0000000c0d0c7c10 */ /* 0x000fc6000ff1e0ff */
[----:B------:R0:W5:Y:S01]  /*30a0*/  LDG.E.U8 R22, desc[UR14][R14.64+0x2] ;  /* 0x0000020e0e167981 */ /* 0x000162000c1e1100 */
[----:B------:R-:W-:Y:S01]  /*30b0*/  FFMA R9, R26, UR7, R27 ;  /* 0x000000071a097c23 */ /* 0x000fe2000800001b */
[----:B------:R-:W-:Y:S02]  /*30c0*/  I2FP.F32.U32 R26, R11 ;  /* 0x0000000b001a7245 */ /* 0x000fe40000201000 */
[----:B------:R-:W-:Y:S02]  /*30d0*/  LEA.HI.X.SX32 R13, R13, UR13, 0x1, P0 ;  /* 0x0000000d0d0d7c11 */ /* 0x000fe400080f0eff */
[----:B0-----:R-:W-:Y:S01]  /*30e0*/  I2FP.F32.U32 R15, R25 ;  /* 0x00000019000f7245 */ /* 0x001fe20000201000 */
[----:B------:R-:W-:Y:S01]  /*30f0*/  FFMA R26, R26, UR7, R21 ;  /* 0x000000071a1a7c23 */ /* 0x000fe20008000015 */
[----:B------:R-:W-:Y:S01]  /*3100*/  I2FP.F32.U32 R16, R16 ;  /* 0x0000001000107245 */ /* 0x000fe20000201000 */
[----:B------:R-:W3:Y:S02]  /*3110*/  LDG.E.U8 R21, desc[UR14][R12.64] ;  /* 0x0000000e0c157981 */ /* 0x000ee4000c1e1100 */
[----:B------:R-:W-:Y:S01]  /*3120*/  FFMA R27, R15, UR6, R24 ;  /* 0x000000060f1b7c23 */ /* 0x000fe20008000018 */
[----:B------:R-:W-:Y:S01]  /*3130*/  VIMNMX.RELU R24, PT, PT, R8, R5, PT ;  /* 0x0000000508187248 */ /* 0x000fe20003fe1100 */
[----:B------:R-:W3:Y:S04]  /*3140*/  LDG.E.U8 R11, desc[UR14][R12.64+0x1] ;  /* 0x0000010e0c0b7981 */ /* 0x000ee8000c1e1100 */
[----:B------:R-:W-:Y:S01]  /*3150*/  IMAD R15, R24, 0x3, R17 ;  /* 0x00000003180f7824 */ /* 0x000fe200078e0211 */
[----:B------:R0:W3:Y:S04]  /*3160*/  LDG.E.U8 R25, desc[UR14][R12.64+0x2] ;  /* 0x0000020e0c197981 */ /* 0x0000e8000c1e1100 */
[----:B------:R-:W-:-:S04]  /*3170*/  IADD3 R14, P0, PT, R15, UR12, RZ ;  /* 0x0000000c0f0e7c10 */ /* 0x000fc8000ff1e0ff */
[----:B------:R-:W-:Y:S01]  /*3180*/  LEA.HI.X.SX32 R15, R15, UR13, 0x1, P0 ;  /* 0x0000000d0f0f7c11 */ /* 0x000fe200080f0eff */
[----:B------:R-:W-:-:S04]  /*3190*/  FFMA R16, R16, UR8, R9 ;  /* 0x0000000810107c23 */ /* 0x000fc80008000009 */
[----:B------:R-:W3:Y:S01]  /*31a0*/  LDG.E.U8 R9, desc[UR14][R14.64] ;  /* 0x0000000e0e097981 */ /* 0x000ee2000c1e1100 */
[----:B------:R-:W-:Y:S01]  /*31b0*/  I2FP.F32.U32 R28, R28 ;  /* 0x0000001c001c7245 */ /* 0x000fe20000201000 */
[----:B0-----:R-:W-:-:S04]  /*31c0*/  IMAD R13, R7, 0x3, R17 ;  /* 0x00000003070d7824 */ /* 0x001fc800078e0211 */
[----:B------:R-:W-:Y:S01]  /*31d0*/  FFMA R27, R28, UR7, R27 ;  /* 0x000000071c1b7c23 */ /* 0x000fe2000800001b */
[----:B------:R-:W-:Y:S01]  /*31e0*/  I2FP.F32.U32 R29, R29 ;  /* 0x0000001d001d7245 */ /* 0x000fe20000201000 */
[----:B------:R-:W3:Y:S04]  /*31f0*/  LDG.E.U8 R28, desc[UR14][R14.64+0x2] ;  /* 0x0000020e0e1c7981 */ /* 0x000ee8000c1e1100 */
[----:B------:R-:W-:Y:S02]  /*3200*/  FFMA R29, R29, UR8, R26 ;  /* 0x000000081d1d7c23 */ /* 0x000fe4000800001a */
[----:B------:R0:W3:Y:S02]  /*3210*/  LDG.E.U8 R26, desc[UR14][R14.64+0x1] ;  /* 0x0000010e0e1a7981 */ /* 0x0000e4000c1e1100 */
[----:B0-----:R-:W-:Y:S01]  /*3220*/  IMAD R15, R20, 0x3, R17 ;  /* 0x00000003140f7824 */ /* 0x001fe200078e0211 */
[----:B--2---:R-:W-:-:S05]  /*3230*/  I2FP.F32.U32 R12, R23 ;  /* 0x00000017000c7245 */ /* 0x004fca0000201000 */
[----:B------:R-:W-:Y:S01]  /*3240*/  FFMA R27, R12, UR8, R27 ;  /* 0x000000080c1b7c23 */ /* 0x000fe2000800001b */
[----:B------:R-:W-:-:S04]  /*3250*/  IADD3 R12, P0, PT, R13, UR12, RZ ;  /* 0x0000000c0d0c7c10 */ /* 0x000fc8000ff1e0ff */
[----:B------:R-:W-:Y:S02]  /*3260*/  LEA.HI.X.SX32 R13, R13, UR13, 0x1, P0 ;  /* 0x0000000d0d0d7c11 */ /* 0x000fe400080f0eff */
[----:B------:R-:W-:-:S04]  /*3270*/  IADD3 R14, P0, PT, R15, UR12, RZ ;  /* 0x0000000c0f0e7c10 */ /* 0x000fc8000ff1e0ff */
[----:B------:R-:W-:Y:S02]  /*3280*/  LEA.HI.X.SX32 R15, R15, UR13, 0x1, P0 ;  /* 0x0000000d0f0f7c11 */ /* 0x000fe400080f0eff */
[----:B----4-:R-:W-:Y:S02]  /*3290*/  I2FP.F32.U32 R23, R18 ;  /* 0x0000001200177245 */ /* 0x010fe40000201000 */
[----:B-----5:R-:W-:Y:S02]  /*32a0*/  I2FP.F32.U32 R22, R22 ;  /* 0x0000001600167245 */ /* 0x020fe40000201000 */
[----:B---3--:R-:W-:Y:S01]  /*32b0*/  I2FP.F32.U32 R18, R19 ;  /* 0x0000001300127245 */ /* 0x008fe20000201000 */
[----:B------:R-:W-:Y:S01]  /*32c0*/  FFMA R23, R23, UR9, R16 ;  /* 0x0000000917177c23 */ /* 0x000fe20008000010 */
[----:B------:R-:W2:Y:S01]  /*32d0*/  LDG.E.U8 R19, desc[UR14][R12.64+0x2] ;  /* 0x0000020e0c137981 */ /* 0x000ea2000c1e1100 */
[----:B------:R-:W-:Y:S02]  /*32e0*/  FFMA R27, R22, UR9, R27 ;  /* 0x00000009161b7c23 */ /* 0x000fe4000800001b */
[----:B------:R-:W-:Y:S01]  /*32f0*/  FFMA R29, R18, UR9, R29 ;  /* 0x00000009121d7c23 */ /* 0x000fe2000800001d */
[----:B------:R-:W3:Y:S01]  /*3300*/  LDG.E.U8 R16, desc[UR14][R12.64+0x1] ;  /* 0x0000010e0c107981 */ /* 0x000ee2000c1e1100 */
[----:B------:R-:W0:Y:S03]  /*3310*/  LDCU UR9, c[0x3][0x60] ;  /* 0x00c00c00ff0977ac */ /* 0x000e260008000800 */
[----:B------:R1:W4:Y:S01]  /*3320*/  LDG.E.U8 R18, desc[UR14][R12.64] ;  /* 0x0000000e0c127981 */ /* 0x000322000c1e1100 */
[----:B------:R-:W-:-:S03]  /*3330*/  I2FP.F32.U32 R22, R21 ;  /* 0x0000001500167245 */ /* 0x000fc60000201000 */
[----:B------:R-:W5:Y:S02]  /*3340*/  LDG.E.U8 R21, desc[UR14][R14.64] ;  /* 0x0000000e0e157981 */ /* 0x000f64000c1e1100 */
[----:B-1----:R-:W-:Y:S01]  /*3350*/  FFMA R12, R22, UR10, R23 ;  /* 0x0000000a160c7c23 */ /* 0x002fe20008000017 */
[----:B------:R-:W-:Y:S01]  /*3360*/  VIADDMNMX.RELU R23, R0, RZ, R3, PT ;  /* 0x000000ff00177246 */ /* 0x000fe20003801103 */
[----:B------:R-:W5:Y:S01]  /*3370*/  LDG.E.U8 R22, desc[UR14][R14.64+0x2] ;  /* 0x0000020e0e167981 */ /* 0x000f62000c1e1100 */
[----:B------:R-:W-:-:S03]  /*3380*/  I2FP.F32.U32 R11, R11 ;  /* 0x0000000b000b7245 */ /* 0x000fc60000201000 */
[----:B------:R-:W-:Y:S02]  /*3390*/  IMAD R23, R23, UR16, RZ ;  /* 0x0000001017177c24 */ /* 0x000fe4000f8e02ff */
[----:B------:R-:W-:Y:S02]  /*33a0*/  FFMA R29, R11, UR10, R29 ;  /* 0x0000000a0b1d7c23 */ /* 0x000fe4000800001d */
[----:B------:R1:W5:Y:S01]  /*33b0*/  LDG.E.U8 R11, desc[UR14][R14.64+0x1] ;  /* 0x0000010e0e0b7981 */ /* 0x000362000c1e1100 */
[----:B------:R-:W-:Y:S01]  /*33c0*/  I2FP.F32.U32 R13, R9 ;  /* 0x00000009000d7245 */ /* 0x000fe20000201000 */
[----:B------:R-:W-:-:S04]  /*33d0*/  IMAD R9, R10, 0x3, R23 ;  /* 0x000000030a097824 */ /* 0x000fc800078e0217 */
[----:B-1----:R-:W-:Y:S01]  /*33e0*/  FFMA R14, R13, UR11, R12 ;  /* 0x0000000b0d0e7c23 */ /* 0x002fe2000800000c */
[----:B------:R-:W-:-:S04]  /*33f0*/  IADD3 R12, P0, PT, R9, UR12, RZ ;  /* 0x0000000c090c7c10 */ /* 0x000fc8000ff1e0ff */
[----:B------:R-:W-:-:S05]  /*3400*/  LEA.HI.X.SX32 R13, R9, UR13, 0x1, P0 ;  /* 0x0000000d090d7c11 */ /* 0x000fca00080f0eff */
[----:B------:R-:W5:Y:S01]  /*3410*/  LDG.E.U8 R9, desc[UR14][R12.64] ;  /* 0x0000000e0c097981 */ /* 0x000f62000c1e1100 */
[----:B------:R-:W-:-:S05]  /*3420*/  I2FP.F32.U32 R25, R25 ;  /* 0x0000001900197245 */ /* 0x000fca0000201000 */
[----:B------:R-:W-:Y:S02]  /*3430*/  FFMA R27, R25, UR10, R27 ;  /* 0x0000000a191b7c23 */ /* 0x000fe4000800001b */
[----:B------:R-:W5:Y:S01]  /*3440*/  LDG.E.U8 R25, desc[UR14][R12.64+0x1] ;  /* 0x0000010e0c197981 */ /* 0x000f62000c1e1100 */
[----:B------:R-:W-:-:S05]  /*3450*/  I2FP.F32.U32 R28, R28 ;  /* 0x0000001c001c7245 */ /* 0x000fca0000201000 */
[----:B------:R-:W-:Y:S01]  /*3460*/  FFMA R27, R28, UR11, R27 ;  /* 0x0000000b1c1b7c23 */ /* 0x000fe2000800001b */
[----:B------:R-:W-:-:S05]  /*3470*/  I2FP.F32.U32 R26, R26 ;  /* 0x0000001a001a7245 */ /* 0x000fca0000201000 */
[----:B------:R-:W-:Y:S01]  /*3480*/  FFMA R29, R26, UR11, R29 ;  /* 0x0000000b1a1d7c23 */ /* 0x000fe2000800001d */
[----:B------:R-:W1:Y:S01]  /*3490*/  LDCU.64 UR10, c[0x0][0x388] ;  /* 0x00007100ff0a77ac */ /* 0x000e620008000a00 */
[----:B------:R0:W5:Y:S02]  /*34a0*/  LDG.E.U8 R26, desc[UR14][R12.64+0x2] ;  /* 0x0000020e0c1a7981 */ /* 0x000164000c1e1100 */
[----:B0-----:R-:W-:Y:S01]  /*34b0*/  IMAD R13, R24, 0x3, R23 ;  /* 0x00000003180d7824 */ /* 0x001fe200078e0217 */
[----:B----4-:R-:W-:-:S05]  /*34c0*/  I2FP.F32.U32 R15, R18 ;  /* 0x00000012000f7245 */ /* 0x010fca0000201000 */
[----:B------:R-:W-:Y:S01]  /*34d0*/  FFMA R28, R15, UR20, R14 ;  /* 0x000000140f1c7c23 */ /* 0x000fe2000800000e */
[----:B------:R-:W-:Y:S01]  /*34e0*/  IMAD.IADD R15, R23, 0x1, R6 ;  /* 0x00000001170f7824 */ /* 0x000fe200078e0206 */
[----:B---3--:R-:W-:-:S04]  /*34f0*/  I2FP.F32.U32 R16, R16 ;  /* 0x0000001000107245 */ /* 0x008fc80000201000 */
[C---:B------:R-:W-:Y:S02]  /*3500*/  IADD3 R14, P0, PT, R15.reuse, UR12, RZ ;  /* 0x0000000c0f0e7c10 */ /* 0x040fe4000ff1e0ff */
[----:B--2---:R-:W-:Y:S02]  /*3510*/  I2FP.F32.U32 R18, R19 ;  /* 0x0000001300127245 */ /* 0x004fe40000201000 */
[----:B------:R-:W-:Y:S01]  /*3520*/  LEA.HI.X.SX32 R15, R15, UR13, 0x1, P0 ;  /* 0x0000000d0f0f7c11 */ /* 0x000fe200080f0eff */
[----:B------:R-:W-:Y:S02]  /*3530*/  FFMA R29, R16, UR20, R29 ;  /* 0x00000014101d7c23 */ /* 0x000fe4000800001d */
[----:B------:R-:W-:Y:S01]  /*3540*/  FFMA R27, R18, UR20, R27 ;  /* 0x00000014121b7c23 */ /* 0x000fe2000800001b */
[----:B-----5:R-:W-:Y:S01]  /*3550*/  I2FP.F32.U32 R21, R21 ;  /* 0x0000001500157245 */ /* 0x020fe20000201000 */
[----:B------:R-:W2:Y:S01]  /*3560*/  LDG.E.U8 R16, desc[UR14][R14.64] ;  /* 0x0000000e0e107981 */ /* 0x000ea2000c1e1100 */
[----:B------:R-:W-:-:S03]  /*3570*/  IADD3 R12, P0, PT, R13, UR12, RZ ;  /* 0x0000000c0d0c7c10 */ /* 0x000fc6000ff1e0ff */
[----:B------:R-:W3:Y:S04]  /*3580*/  LDG.E.U8 R18, desc[UR14][R14.64+0x1] ;  /* 0x0000010e0e127981 */ /* 0x000ee8000c1e1100 */
[----:B------:R0:W4:Y:S01]  /*3590*/  LDG.E.U8 R19, desc[UR14][R14.64+0x2] ;  /* 0x0000020e0e137981 */ /* 0x000122000c1e1100 */
[----:B------:R-:W-:Y:S01]  /*35a0*/  FFMA R28, R21, UR21, R28 ;  /* 0x00000015151c7c23 */ /* 0x000fe2000800001c */
[----:B------:R-:W-:-:S05]  /*35b0*/  LEA.HI.X.SX32 R13, R13, UR13, 0x1, P0 ;  /* 0x0000000d0d0d7c11 */ /* 0x000fca00080f0eff */
[----:B------:R-:W5:Y:S01]  /*35c0*/  LDG.E.U8 R21, desc[UR14][R12.64] ;  /* 0x0000000e0c157981 */ /* 0x000f62000c1e1100 */
[----:B0-----:R-:W-:Y:S01]  /*35d0*/  I2FP.F32.U32 R15, R9 ;  /* 0x00000009000f7245 */ /* 0x001fe20000201000 */
[----:B------:R-:W-:-:S05]  /*35e0*/  IMAD R9, R7, 0x3, R23 ;  /* 0x0000000307097824 */ /* 0x000fca00078e0217 */
[----:B------:R-:W-:Y:S01]  /*35f0*/  IADD3 R14, P0, PT, R9, UR12, RZ ;  /* 0x0000000c090e7c10 */ /* 0x000fe2000ff1e0ff */
[----:B------:R-:W-:-:S03]  /*3600*/  FFMA R28, R15, UR22, R28 ;  /* 0x000000160f1c7c23 */ /* 0x000fc6000800001c */
[----:B------:R-:W-:-:S05]  /*3610*/  LEA.HI.X.SX32 R15, R9, UR13, 0x1, P0 ;  /* 0x0000000d090f7c11 */ /* 0x000fca00080f0eff */
[----:B------:R-:W5:Y:S01]  /*3620*/  LDG.E.U8 R9, desc[UR14][R14.64] ;  /* 0x0000000e0e097981 */ /* 0x000f62000c1e1100 */
[----:B------:R-:W-:Y:S02]  /*3630*/  I2FP.F32.U32 R11, R11 ;  /* 0x0000000b000b7245 */ /* 0x000fe40000201000 */
[----:B------:R-:W-:-:S03]  /*3640*/  I2FP.F32.U32 R25, R25 ;  /* 0x0000001900197245 */ /* 0x000fc60000201000 */
[----:B------:R-:W-:Y:S02]  /*3650*/  FFMA R29, R11, UR21, R29 ;  /* 0x000000150b1d7c23 */ /* 0x000fe4000800001d */
[----:B------:R-:W5:Y:S02]  /*3660*/  LDG.E.U8 R11, desc[UR14][R12.64+0x1] ;  /* 0x0000010e0c0b7981 */ /* 0x000f64000c1e1100 */
[----:B------:R-:W-:Y:S02]  /*3670*/  FFMA R29, R25, UR22, R29 ;  /* 0x00000016191d7c23 */ /* 0x000fe4000800001d */
[----:B------:R-:W5:Y:S01]  /*3680*/  LDG.E.U8 R25, desc[UR14][R14.64+0x1] ;  /* 0x0000010e0e197981 */ /* 0x000f62000c1e1100 */
[----:B------:R-:W-:Y:S01]  /*3690*/  I2FP.F32.U32 R22, R22 ;  /* 0x0000001600167245 */ /* 0x000fe20000201000 */
[----:B------:R-:W-:Y:S01]  /*36a0*/  IMAD R23, R20, 0x3, R23 ;  /* 0x0000000314177824 */ /* 0x000fe200078e0217 */
[----:B------:R-:W-:-:S03]  /*36b0*/  I2FP.F32.U32 R26, R26 ;  /* 0x0000001a001a7245 */ /* 0x000fc60000201000 */
[----:B------:R-:W-:Y:S02]  /*36c0*/  FFMA R27, R22, UR21, R27 ;  /* 0x00000015161b7c23 */ /* 0x000fe4000800001b */
[----:B------:R0:W5:Y:S02]  /*36d0*/  LDG.E.U8 R22, desc[UR14][R12.64+0x2] ;  /* 0x0000020e0c167981 */ /* 0x000164000c1e1100 */
[----:B------:R-:W-:Y:S02]  /*36e0*/  FFMA R27, R26, UR22, R27 ;  /* 0x000000161a1b7c23 */ /* 0x000fe4000800001b */
[----:B------:R4:W5:Y:S01]  /*36f0*/  LDG.E.U8 R26, desc[UR14][R14.64+0x2] ;  /* 0x0000020e0e1a7981 */ /* 0x000962000c1e1100 */
[----:B0-----:R-:W-:Y:S02]  /*3700*/  IADD3 R12, P0, PT, R23, UR12, RZ ;  /* 0x0000000c170c7c10 */ /* 0x001fe4000ff1e0ff */
[----:B--2---:R-:W-:Y:S02]  /*3710*/  I2FP.F32.U32 R13, R16 ;  /* 0x00000010000d7245 */ /* 0x004fe40000201000 */
[----:B---3--:R-:W-:-:S03]  /*3720*/  I2FP.F32.U32 R18, R18 ;  /* 0x0000001200127245 */ /* 0x008fc60000201000 */
[----:B------:R-:W-:Y:S01]  /*3730*/  FFMA R28, R13, UR23, R28 ;  /* 0x000000170d1c7c23 */ /* 0x000fe2000800001c */
[----:B----4-:R-:W-:Y:S02]  /*3740*/  I2FP.F32.U32 R14, R19 ;  /* 0x00000013000e7245 */ /* 0x010fe40000201000 */
[----:B------:R-:W-:Y:S02]  /*3750*/  VIADDMNMX.RELU R19, R0, 0x1, R3, PT ;  /* 0x0000000100137846 */ /* 0x000fe40003801103 */
[----:B------:R-:W-:Y:S01]  /*3760*/  LEA.HI.X.SX32 R13, R23, UR13, 0x1, P0 ;  /* 0x0000000d170d7c11 */ /* 0x000fe200080f0eff */
[----:B------:R-:W-:Y:S01]  /*3770*/  FFMA R29, R18, UR23, R29 ;  /* 0x00000017121d7c23 */ /* 0x000fe2000800001d */
[----:B-----5:R-:W-:Y:S01]  /*3780*/  I2FP.F32.U32 R21, R21 ;  /* 0x0000001500157245 */ /* 0x020fe20000201000 */
[----:B------:R-:W-:Y:S02]  /*3790*/  IMAD R19, R19, UR16, RZ ;  /* 0x0000001013137c24 */ /* 0x000fe4000f8e02ff */
[----:B------:R-:W2:Y:S04]  /*37a0*/  LDG.E.U8 R18, desc[UR14][R12.64] ;  /* 0x0000000e0c127981 */ /* 0x000ea8000c1e1100 */
[----:B------:R-:W3:Y:S01]  /*37b0*/  LDG.E.U8 R16, desc[UR14][R12.64+0x1] ;  /* 0x0000010e0c107981 */ /* 0x000ee2000c1e1100 */
[----:B------:R-:W-:-:S02]  /*37c0*/  IMAD R15, R10, 0x3, R19 ;  /* 0x000000030a0f7824 */ /* 0x000fc400078e0213 */
[----:B------:R-:W-:Y:S01]  /*37d0*/  FFMA R28, R21, UR24, R28 ;  /* 0x00000018151c7c23 */ /* 0x000fe2000800001c */
[----:B------:R0:W4:Y:S01]  /*37e0*/  LDG.E.U8 R23, desc[UR14][R12.64+0x2] ;  /* 0x0000020e0c177981 */ /* 0x000122000c1e1100 */
[----:B------:R-:W-:Y:S01]  /*37f0*/  FFMA R27, R14, UR23, R27 ;  /* 0x000000170e1b7c23 */ /* 0x000fe2000800001b */
[----:B------:R-:W-:Y:S02]  /*3800*/  IADD3 R14, P0, PT, R15, UR12, RZ ;  /* 0x0000000c0f0e7c10 */ /* 0x000fe4000ff1e0ff */
[----:B------:R-:W-:Y:S02]  /*3810*/  I2FP.F32.U32 R11, R11 ;  /* 0x0000000b000b7245 */ /* 0x000fe40000201000 */
[----:B------:R-:W-:Y:S01]  /*3820*/  I2FP.F32.U32 R25, R25 ;  /* 0x0000001900197245 */ /* 0x000fe20000201000 */
[----:B------:R-:W-:Y:S01]  /*3830*/  IMAD R24, R24, 0x3, R19 ;  /* 0x0000000318187824 */ /* 0x000fe200078e0213 */
[----:B0-----:R-:W-:Y:S01]  /*3840*/  I2FP.F32.U32 R13, R9 ;  /* 0x00000009000d7245 */ /* 0x001fe20000201000 */
[----:B------:R-:W0:Y:S04]  /*3850*/  LDCU.128 UR20, c[0x3][0x40] ;  /* 0x00c00800ff1477ac */ /* 0x000e280008000c00 */
[----:B------:R-:W-:Y:S01]  /*3860*/  FFMA R28, R13, UR25, R28 ;  /* 0x000000190d1c7c23 */ /* 0x000fe2000800001c */
[----:B------:R-:W-:Y:S01]  /*3870*/  IMAD.IADD R13, R19, 0x1, R6 ;  /* 0x00000001130d7824 */ /* 0x000fe200078e0206 */
[----:B------:R-:W-:-:S04]  /*3880*/  LEA.HI.X.SX32 R15, R15, UR13, 0x1, P0 ;  /* 0x0000000d0f0f7c11 */ /* 0x000fc800080f0eff */
[----:B------:R-:W-:Y:S01]  /*3890*/  IADD3 R12, P0, PT, R13, UR12, RZ ;  /* 0x0000000c0d0c7c10 */ /* 0x000fe2000ff1e0ff */
[----:B------:R-:W-:Y:S01]  /*38a0*/  FFMA R29, R11, UR24, R29 ;  /* 0x000000180b1d7c23 */ /* 0x000fe2000800001d */
[----:B------:R-:W5:Y:S02]  /*38b0*/  LDG.E.U8 R9, desc[UR14][R14.64+0x1] ;  /* 0x0000010e0e097981 */ /* 0x000f64000c1e1100 */
[----:B------:R-:W-:Y:S02]  /*38c0*/  LEA.HI.X.SX32 R13, R13, UR13, 0x1, P0 ;  /* 0x0000000d0d0d7c11 */ /* 0x000fe400080f0eff */
[----:B------:R-:W5:Y:S01]  /*38d0*/  LDG.E.U8 R11, desc[UR14][R14.64] ;  /* 0x0000000e0e0b7981 */ /* 0x000f62000c1e1100 */
[----:B------:R-:W-:-:S03]  /*38e0*/  FFMA R29, R25, UR25, R29 ;  /* 0x00000019191d7c23 */ /* 0x000fc6000800001d */
[----:B------:R-:W5:Y:S04]  /*38f0*/  LDG.E.U8 R25, desc[UR14][R12.64] ;  /* 0x0000000e0c197981 */ /* 0x000f68000c1e1100 */
[----:B------:R1:W5:Y:S01]  /*3900*/  LDG.E.U8 R21, desc[UR14][R14.64+0x2] ;  /* 0x0000020e0e157981 */ /* 0x000362000c1e1100 */
[----:B------:R-:W-:-:S05]  /*3910*/  I2FP.F32.U32 R22, R22 ;  /* 0x0000001600167245 */ /* 0x000fca0000201000 */
[----:B------:R-:W-:Y:S01]  /*3920*/  FFMA R22, R22, UR24, R27 ;  /* 0x0000001816167c23 */ /* 0x000fe2000800001b */
[----:B------:R-:W-:Y:S02]  /*3930*/  I2FP.F32.U32 R27, R26 ;  /* 0x0000001a001b7245 */ /* 0x000fe40000201000 */
[----:B------:R-:W5:Y:S01]  /*3940*/  LDG.E.U8 R26, desc[UR14][R12.64+0x2] ;  /* 0x0000020e0c1a7981 */ /* 0x000f62000c1e1100 */
[C---:B-1----:R-:W-:Y:S02]  /*3950*/  IADD3 R14, P0, PT, R24.reuse, UR12, RZ ;  /* 0x0000000c180e7c10 */ /* 0x042fe4000ff1e0ff */
[----:B------:R-:W-:Y:S02]  /*3960*/  FFMA R27, R27, UR25, R22 ;  /* 0x000000191b1b7c23 */ /* 0x000fe40008000016 */
[----:B------:R1:W5:Y:S01]  /*3970*/  LDG.E.U8 R22, desc[UR14][R12.64+0x1] ;  /* 0x0000010e0c167981 */ /* 0x000362000c1e1100 */
[----:B------:R-:W-:Y:S01]  /*3980*/  LEA.HI.X.SX32 R15, R24, UR13, 0x1, P0 ;  /* 0x0000000d180f7c11 */ /* 0x000fe200080f0eff */
[----:B-1----:R-:W-:-:S05]  /*3990*/  IMAD R13, R7, 0x3, R19 ;  /* 0x00000003070d7824 */ /* 0x002fca00078e0213 */
[----:B------:R-:W-:-:S04]  /*39a0*/  IADD3 R12, P0, PT, R13, UR12, RZ ;  /* 0x0000000c0d0c7c10 */ /* 0x000fc8000ff1e0ff */
[----:B------:R-:W-:Y:S02]  /*39b0*/  LEA.HI.X.SX32 R13, R13, UR13, 0x1, P0 ;  /* 0x0000000d0d0d7c11 */ /* 0x000fe400080f0eff */
[----:B--2---:R-:W-:Y:S02]  /*39c0*/  I2FP.F32.U32 R18, R18 ;  /* 0x0000001200127245 */ /* 0x004fe40000201000 */
[----:B---3--:R-:W-:-:S03]  /*39d0*/  I2FP.F32.U32 R16, R16 ;  /* 0x0000001000107245 */ /* 0x008fc60000201000 */
[----:B------:R-:W-:Y:S02]  /*39e0*/  FFMA R28, R18, UR26, R28 ;  /* 0x0000001a121c7c23 */ /* 0x000fe4000800001c */
[----:B------:R-:W2:Y:S01]  /*39f0*/  LDG.E.U8 R18, desc[UR14][R14.64+0x1] ;  /* 0x0000010e0e127981 */ /* 0x000ea2000c1e1100 */
[----:B----4-:R-:W-:Y:S01]  /*3a00*/  I2FP.F32.U32 R24, R23 ;  /* 0x0000001700187245 */ /* 0x010fe20000201000 */
[----:B------:R-:W-:Y:S02]  /*3a10*/  FFMA R29, R16, UR26, R29 ;  /* 0x0000001a101d7c23 */ /* 0x000fe4000800001d */
[----:B------:R-:W3:Y:S02]  /*3a20*/  LDG.E.U8 R16, desc[UR14][R14.64] ;  /* 0x0000000e0e107981 */ /* 0x000ee4000c1e1100 */
[----:B------:R-:W-:Y:S02]  /*3a30*/  FFMA R27, R24, UR26, R27 ;  /* 0x0000001a181b7c23 */ /* 0x000fe4000800001b */
[----:B------:R1:W4:Y:S01]  /*3a40*/  LDG.E.U8 R23, desc[UR14][R14.64+0x2] ;  /* 0x0000020e0e177981 */ /* 0x000322000c1e1100 */
[----:B-----5:R-:W-:-:S02]  /*3a50*/  I2FP.F32.U32 R11, R11 ;  /* 0x0000000b000b7245 */ /* 0x020fc40000201000 */
[----:B------:R-:W-:-:S03]  /*3a60*/  I2FP.F32.U32 R25, R25 ;  /* 0x0000001900197245 */ /* 0x000fc60000201000 */
[----:B------:R-:W-:Y:S01]  /*3a70*/  FFMA R11, R11, UR27, R28 ;  /* 0x0000001b0b0b7c23 */ /* 0x000fe2000800001c */
[----:B------:R-:W-:Y:S01]  /*3a80*/  I2FP.F32.U32 R24, R9 ;  /* 0x0000000900187245 */ /* 0x000fe20000201000 */
[----:B------:R-:W-:Y:S01]  /*3a90*/  IMAD R28, R20, 0x3, R19 ;  /* 0x00000003141c7824 */ /* 0x000fe200078e0213 */
[----:B------:R-:W5:Y:S01]  /*3aa0*/  LDG.E.U8 R9, desc[UR14][R12.64] ;  /* 0x0000000e0c097981 */ /* 0x000f62000c1e1100 */
[----:B0-----:R-:W-:Y:S01]  /*3ab0*/  FFMA R25, R25, UR20, R11 ;  /* 0x0000001419197c23 */ /* 0x001fe2000800000b */
[----:B------:R-:W-:Y:S01]  /*3ac0*/  VIADDMNMX.RELU R11, R0, 0x2, R3, PT ;  /* 0x00000002000b7846 */ /* 0x000fe20003801103 */
[----:B------:R-:W-:Y:S01]  /*3ad0*/  FFMA R29, R24, UR27, R29 ;  /* 0x0000001b181d7c23 */ /* 0x000fe2000800001d */
[----:B------:R-:W5:Y:S01]  /*3ae0*/  LDG.E.U8 R19, desc[UR14][R12.64+0x1] ;  /* 0x0000010e0c137981 */ /* 0x000f62000c1e1100 */
[----:B-1----:R-:W-:-:S03]  /*3af0*/  IADD3 R14, P0, PT, R28, UR12, RZ ;  /* 0x0000000c1c0e7c10 */ /* 0x002fc6000ff1e0ff */
[----:B------:R0:W5:Y:S01]  /*3b00*/  LDG.E.U8 R24, desc[UR14][R12.64+0x2] ;  /* 0x0000020e0c187981 */ /* 0x000162000c1e1100 */
[----:B------:R-:W-:Y:S02]  /*3b10*/  I2FP.F32.U32 R21, R21 ;  /* 0x0000001500157245 */ /* 0x000fe40000201000 */
[----:B------:R-:W-:Y:S01]  /*3b20*/  LEA.HI.X.SX32 R15, R28, UR13, 0x1, P0 ;  /* 0x0000000d1c0f7c11 */ /* 0x000fe200080f0eff */
[----:B0-----:R-:W-:Y:S02]  /*3b30*/  IMAD R13, R11, UR16, RZ ;  /* 0x000000100b0d7c24 */ /* 0x001fe4000f8e02ff */
[----:B------:R-:W-:Y:S02]  /*3b40*/  FFMA R27, R21, UR27, R27 ;  /* 0x0000001b151b7c23 */ /* 0x000fe4000800001b */
[----:B------:R-:W5:Y:S01]  /*3b50*/  LDG.E.U8 R28, desc[UR14][R14.64] ;  /* 0x0000000e0e1c7981 */ /* 0x000f62000c1e1100 */
[----:B------:R-:W-:Y:S01]  /*3b60*/  I2FP.F32.U32 R26, R26 ;  /* 0x0000001a001a7245 */ /* 0x000fe20000201000 */
[----:B------:R-:W-:Y:S01]  /*3b70*/  IMAD R11, R10, 0x3, R13 ;  /* 0x000000030a0b7824 */ /* 0x000fe200078e020d */
[----:B------:R-:W-:Y:S01]  /*3b80*/  I2FP.F32.U32 R22, R22 ;  /* 0x0000001600167245 */ /* 0x000fe20000201000 */
[----:B------:R-:W5:Y:S01]  /*3b90*/  LDG.E.U8 R21, desc[UR14][R14.64+0x1] ;  /* 0x0000010e0e157981 */ /* 0x000f62000c1e1100 */
[----:B------:R-:W0:Y:S02]  /*3ba0*/  LDCU.128 UR24, c[0x3][0x50] ;  /* 0x00c00a00ff1877ac */ /* 0x000e240008000c00 */
[----:B------:R-:W-:-:S04]  /*3bb0*/  IADD3 R10, P0, PT, R11, UR12, RZ ;  /* 0x0000000c0b0a7c10 */ /* 0x000fc8000ff1e0ff */
[----:B------:R-:W-:Y:S01]  /*3bc0*/  LEA.HI.X.SX32 R11, R11, UR13, 0x1, P0 ;  /* 0x0000000d0b0b7c11 */ /* 0x000fe200080f0eff */
[----:B------:R-:W5:Y:S04]  /*3bd0*/  LDG.E.U8 R14, desc[UR14][R14.64+0x2] ;  /* 0x0000020e0e0e7981 */ /* 0x000f68000c1e1100 */
[----:B------:R-:W5:Y:S01]  /*3be0*/  LDG.E.U8 R12, desc[UR14][R10.64] ;  /* 0x0000000e0a0c7981 */ /* 0x000f62000c1e1100 */
[----:B------:R-:W-:Y:S01]  /*3bf0*/  FFMA R27, R26, UR20, R27 ;  /* 0x000000141a1b7c23 */ /* 0x000fe2000800001b */
[----:B------:R-:W-:Y:S02]  /*3c00*/  FFMA R29, R22, UR20, R29 ;  /* 0x00000014161d7c23 */ /* 0x000fe4000800001d */
[----:B------:R-:W5:Y:S01]  /*3c10*/  LDG.E.U8 R15, desc[UR14][R10.64+0x2] ;  /* 0x0000020e0a0f7981 */ /* 0x000f62000c1e1100 */
[----:B---3--:R-:W-:-:S02]  /*3c20*/  I2FP.F32.U32 R16, R16 ;  /* 0x0000001000107245 */ /* 0x008fc40000201000 */
[----:B--2---:R-:W-:-:S03]  /*3c30*/  I2FP.F32.U32 R18, R18 ;  /* 0x0000001200127245 */ /* 0x004fc60000201000 */
[----:B------:R-:W-:Y:S01]  /*3c40*/  FFMA R25, R16, UR21, R25 ;  /* 0x0000001510197c23 */ /* 0x000fe20008000019 */
[----:B------:R-:W-:Y:S01]  /*3c50*/  IMAD.IADD R16, R13, 0x1, R6 ;  /* 0x000000010d107824 */ /* 0x000fe200078e0206 */
[----:B----4-:R-:W-:Y:S01]  /*3c60*/  I2FP.F32.U32 R26, R23 ;  /* 0x00000017001a7245 */ /* 0x010fe20000201000 */
[----:B------:R1:W2:Y:S01]  /*3c70*/  LDG.E.U8 R6, desc[UR14][R10.64+0x1] ;  /* 0x0000010e0a067981 */ /* 0x0002a2000c1e1100 */
[----:B------:R-:W-:Y:S02]  /*3c80*/  FFMA R29, R18, UR21, R29 ;  /* 0x00000015121d7c23 */ /* 0x000fe4000800001d */
[----:B------:R-:W-:Y:S01]  /*3c90*/  IADD3 R22, P0, PT, R16, UR12, RZ ;  /* 0x0000000c10167c10 */ /* 0x000fe2000ff1e0ff */
[----:B------:R-:W-:Y:S01]  /*3ca0*/  FFMA R18, R26, UR21, R27 ;  /* 0x000000151a127c23 */ /* 0x000fe2000800001b */
[----:B-1----:R-:W-:-:S05]  /*3cb0*/  VIMNMX.RELU R11, PT, PT, R8, R5, PT ;  /* 0x00000005080b7248 */ /* 0x002fca0003fe1100 */
[----:B------:R-:W-:Y:S01]  /*3cc0*/  IMAD R11, R11, 0x3, R13 ;  /* 0x000000030b0b7824 */ /* 0x000fe200078e020d */
[----:B------:R-:W-:-:S05]  /*3cd0*/  LEA.HI.X.SX32 R23, R16, UR13, 0x1, P0 ;  /* 0x0000000d10177c11 */ /* 0x000fca00080f0eff */
[----:B------:R-:W3:Y:S04]  /*3ce0*/  LDG.E.U8 R26, desc[UR14][R22.64+0x1] ;  /* 0x0000010e161a7981 */ /* 0x000ee8000c1e1100 */
[----:B------:R-:W4:Y:S04]  /*3cf0*/  LDG.E.U8 R16, desc[UR14][R22.64] ;  /* 0x0000000e16107981 */ /* 0x000f28000c1e1100 */
[----:B------:R-:W4:Y:S01]  /*3d00*/  LDG.E.U8 R27, desc[UR14][R22.64+0x2] ;  /* 0x0000020e161b7981 */ /* 0x000f22000c1e1100 */
[----:B-----5:R-:W-:Y:S02]  /*3d10*/  I2FP.F32.U32 R10, R9 ;  /* 0x00000009000a7245 */ /* 0x020fe40000201000 */
[----:B------:R-:W-:-:S02]  /*3d20*/  I2FP.F32.U32 R9, R19 ;  /* 0x0000001300097245 */ /* 0x000fc40000201000 */
[----:B------:R-:W-:Y:S01]  /*3d30*/  I2FP.F32.U32 R19, R24 ;  /* 0x0000001800137245 */ /* 0x000fe20000201000 */
[----:B------:R-:W-:Y:S01]  /*3d40*/  FFMA R25, R10, UR22, R25 ;  /* 0x000000160a197c23 */ /* 0x000fe20008000019 */
[----:B------:R-:W-:-:S03]  /*3d50*/  IADD3 R10, P0, PT, R11, UR12, RZ ;  /* 0x0000000c0b0a7c10 */ /* 0x000fc6000ff1e0ff */
[----:B------:R-:W-:Y:S01]  /*3d60*/  FFMA R24, R19, UR22, R18 ;  /* 0x0000001613187c23 */ /* 0x000fe20008000012 */
[----:B------:R-:W-:Y:S02]  /*3d70*/  IMAD R19, R7, 0x3, R13 ;  /* 0x0000000307137824 */ /* 0x000fe400078e020d */
[----:B------:R-:W-:Y:S01]  /*3d80*/  FFMA R9, R9, UR22, R29 ;  /* 0x0000001609097c23 */ /* 0x000fe2000800001d */
[----:B------:R-:W-:Y:S01]  /*3d90*/  LEA.HI.X.SX32 R11, R11, UR13, 0x1, P0 ;  /* 0x0000000d0b0b7c11 */ /* 0x000fe200080f0eff */
[----:B------:R-:W-:Y:S01]  /*3da0*/  IMAD R29, R20, 0x3, R13 ;  /* 0x00000003141d7824 */ /* 0x000fe200078e020d */
[C---:B------:R-:W-:Y:S02]  /*3db0*/  IADD3 R18, P0, PT, R19.reuse, UR12, RZ ;  /* 0x0000000c13127c10 */ /* 0x040fe4000ff1e0ff */
[----:B------:R-:W-:Y:S01]  /*3dc0*/  I2FP.F32.U32 R28, R28 ;  /* 0x0000001c001c7245 */ /* 0x000fe20000201000 */
[----:B------:R-:W5:Y:S01]  /*3dd0*/  LDG.E.U8 R22, desc[UR14][R10.64] ;  /* 0x0000000e0a167981 */ /* 0x000f62000c1e1100 */
[----:B------:R-:W-:-:S03]  /*3de0*/  LEA.HI.X.SX32 R19, R19, UR13, 0x1, P0 ;  /* 0x0000000d13137c11 */ /* 0x000fc600080f0eff */
[----:B------:R-:W5:Y:S04]  /*3df0*/  LDG.E.U8 R7, desc[UR14][R10.64+0x1] ;  /* 0x0000010e0a077981 */ /* 0x000f68000c1e1100 */
[----:B------:R1:W5:Y:S01]  /*3e00*/  LDG.E.U8 R23, desc[UR14][R10.64+0x2] ;  /* 0x0000020e0a177981 */ /* 0x000362000c1e1100 */
[----:B------:R-:W-:Y:S01]  /*3e10*/  I2FP.F32.U32 R14, R14 ;  /* 0x0000000e000e7245 */ /* 0x000fe20000201000 */
[----:B------:R-:W-:Y:S01]  /*3e20*/  FFMA R25, R28, UR23, R25 ;  /* 0x000000171c197c23 */ /* 0x000fe20008000019 */
[----:B------:R-:W-:Y:S01]  /*3e30*/  I2FP.F32.U32 R28, R21 ;  /* 0x00000015001c7245 */ /* 0x000fe20000201000 */
[----:B------:R-:W5:Y:S01]  /*3e40*/  LDG.E.U8 R13, desc[UR14][R18.64+0x1] ;  /* 0x0000010e120d7981 */ /* 0x000f62000c1e1100 */
[C---:B-1----:R-:W-:Y:S01]  /*3e50*/  IADD3 R10, P0, PT, R29.reuse, UR12, RZ ;  /* 0x0000000c1d0a7c10 */ /* 0x042fe2000ff1e0ff */
[----:B------:R-:W-:Y:S01]  /*3e60*/  FFMA R24, R14, UR23, R24 ;  /* 0x000000170e187c23 */ /* 0x000fe20008000018 */
[----:B------:R-:W-:Y:S01]  /*3e70*/  I2FP.F32.U32 R14, R12 ;  /* 0x0000000c000e7245 */ /* 0x000fe20000201000 */
[----:B------:R-:W5:Y:S01]  /*3e80*/  LDG.E.U8 R21, desc[UR14][R18.64] ;  /* 0x0000000e12157981 */ /* 0x000f62000c1e1100 */
[----:B------:R-:W-:Y:S01]  /*3e90*/  LEA.HI.X.SX32 R11, R29, UR13, 0x1, P0 ;  /* 0x0000000d1d0b7c11 */ /* 0x000fe200080f0eff */
[----:B------:R-:W-:-:S02]  /*3ea0*/  FFMA R9, R28, UR23, R9 ;  /* 0x000000171c097c23 */ /* 0x000fc40008000009 */
[----:B0-----:R-:W-:Y:S01]  /*3eb0*/  FFMA R29, R14, UR24, R25 ;  /* 0x000000180e1d7c23 */ /* 0x001fe20008000019 */
[----:B------:R-:W5:Y:S04]  /*3ec0*/  LDG.E.U8 R28, desc[UR14][R18.64+0x2] ;  /* 0x0000020e121c7981 */ /* 0x000f68000c1e1100 */
[----:B------:R-:W5:Y:S04]  /*3ed0*/  LDG.E.U8 R14, desc[UR14][R10.64+0x1] ;  /* 0x0000010e0a0e7981 */ /* 0x000f68000c1e1100 */
[----:B------:R-:W5:Y:S04]  /*3ee0*/  LDG.E.U8 R12, desc[UR14][R10.64] ;  /* 0x0000000e0a0c7981 */ /* 0x000f68000c1e1100 */
[----:B------:R0:W5:Y:S01]  /*3ef0*/  LDG.E.U8 R25, desc[UR14][R10.64+0x2] ;  /* 0x0000020e0a197981 */ /* 0x000162000c1e1100 */
[----:B------:R-:W-:-:S05]  /*3f00*/  I2FP.F32.U32 R15, R15 ;  /* 0x0000000f000f7245 */ /* 0x000fca0000201000 */
[----:B------:R-:W-:Y:S01]  /*3f10*/  FFMA R15, R15, UR24, R24 ;  /* 0x000000180f0f7c23 */ /* 0x000fe20008000018 */
[----:B--2---:R-:W-:-:S05]  /*3f20*/  I2FP.F32.U32 R6, R6 ;  /* 0x0000000600067245 */ /* 0x004fca0000201000 */
[----:B------:R-:W-:Y:S01]  /*3f30*/  FFMA R6, R6, UR24, R9 ;  /* 0x0000001806067c23 */ /* 0x000fe20008000009 */
[----:B---3--:R-:W-:Y:S02]  /*3f40*/  I2FP.F32.U32 R9, R26 ;  /* 0x0000001a00097245 */ /* 0x008fe40000201000 */
[----:B----4-:R-:W-:-:S03]  /*3f50*/  I2FP.F32.U32 R16, R16 ;  /* 0x0000001000107245 */ /* 0x010fc60000201000 */
[----:B------:R-:W-:Y:S01]  /*3f60*/  FFMA R6, R9, UR25, R6 ;  /* 0x0000001909067c23 */ /* 0x000fe20008000006 */
[----:B0-----:R-:W-:Y:S01]  /*3f70*/  I2FP.F32.U32 R10, R27 ;  /* 0x0000001b000a7245 */ /* 0x001fe20000201000 */
[----:B------:R-:W-:-:S04]  /*3f80*/  FFMA R16, R16, UR25, R29 ;  /* 0x0000001910107c23 */ /* 0x000fc8000800001d */
[----:B------:R-:W-:Y:S01]  /*3f90*/  FFMA R10, R10, UR25, R15 ;  /* 0x000000190a0a7c23 */ /* 0x000fe2000800000f */
[----:B-----5:R-:W-:Y:S02]  /*3fa0*/  I2FP.F32.U32 R19, R22 ;  /* 0x0000001600137245 */ /* 0x020fe40000201000 */
[----:B------:R-:W-:-:S03]  /*3fb0*/  I2FP.F32.U32 R7, R7 ;  /* 0x0000000700077245 */ /* 0x000fc60000201000 */
[----:B------:R-:W-:Y:S01]  /*3fc0*/  FFMA R16, R19, UR26, R16 ;  /* 0x0000001a13107c23 */ /* 0x000fe20008000010 */
[----:B------:R-:W-:Y:S01]  /*3fd0*/  I2FP.F32.U32 R23, R23 ;  /* 0x0000001700177245 */ /* 0x000fe20000201000 */
[----:B------:R-:W-:Y:S01]  /*3fe0*/  FFMA R6, R7, UR26, R6 ;  /* 0x0000001a07067c23 */ /* 0x000fe20008000006 */
[----:B------:R-:W-:-:S03]  /*3ff0*/  I2FP.F32.U32 R13, R13 ;  /* 0x0000000d000d7245 */ /* 0x000fc60000201000 */
[----:B------:R-:W-:Y:S01]  /*4000*/  FFMA R10, R23, UR26, R10 ;  /* 0x0000001a170a7c23 */ /* 0x000fe2000800000a */
[----:B------:R-:W-:Y:S01]  /*4010*/  I2FP.F32.U32 R21, R21 ;  /* 0x0000001500157245 */ /* 0x000fe20000201000 */
[----:B------:R-:W-:Y:S01]  /*4020*/  FFMA R6, R13, UR27, R6 ;  /* 0x0000001b0d067c23 */ /* 0x000fe20008000006 */
[----:B------:R-:W-:-:S03]  /*4030*/  I2FP.F32.U32 R7, R28 ;  /* 0x0000001c00077245 */ /* 0x000fc60000201000 */
[----:B------:R-:W-:Y:S01]  /*4040*/  FFMA R16, R21, UR27, R16 ;  /* 0x0000001b15107c23 */ /* 0x000fe20008000010 */
[----:B------:R-:W-:Y:S02]  /*4050*/  I2FP.F32.U32 R11, R14 ;  /* 0x0000000e000b7245 */ /* 0x000fe40000201000 */
[----:B------:R-:W-:-:S03]  /*4060*/  I2FP.F32.U32 R9, R12 ;  /* 0x0000000c00097245 */ /* 0x000fc60000201000 */
[----:B------:R-:W-:Y:S01]  /*4070*/  FFMA R6, R11, UR9, R6 ;  /* 0x000000090b067c23 */ /* 0x000fe20008000006 */
[----:B------:R-:W-:Y:S01]  /*4080*/  FFMA R7, R7, UR27, R10 ;  /* 0x0000001b07077c23 */ /* 0x000fe2000800000a */
[----:B------:R-:W-:Y:S01]  /*4090*/  I2FP.F32.U32 R12, R25 ;  /* 0x00000019000c7245 */ /* 0x000fe20000201000 */
[----:B------:R-:W-:Y:S02]  /*40a0*/  FFMA R9, R9, UR9, R16 ;  /* 0x0000000909097c23 */ /* 0x000fe40008000010 */
[----:B------:R-:W-:Y:S02]  /*40b0*/  FMNMX R6, RZ, R6, !PT ;  /* 0x00000006ff067209 */ /* 0x000fe40007800000 */
[----:B------:R-:W-:Y:S01]  /*40c0*/  FFMA R7, R12, UR9, R7 ;  /* 0x000000090c077c23 */ /* 0x000fe20008000007 */
[----:B------:R-:W-:Y:S01]  /*40d0*/  FMNMX R9, RZ, R9, !PT ;  /* 0x00000009ff097209 */ /* 0x000fe20007800000 */
[----:B------:R-:W0:Y:S01]  /*40e0*/  LDCU UR9, c[0x0][0x390] ;  /* 0x00007200ff0977ac */ /* 0x000e220008000800 */
[----:B------:R-:W-:-:S02]  /*40f0*/  FMNMX R10, R6, 255, PT ;  /* 0x437f0000060a7809 */ /* 0x000fc40003800000 */
[----:B------:R-:W-:Y:S01]  /*4100*/  FMNMX R11, R9, 255, PT ;  /* 0x437f0000090b7809 */ /* 0x000fe20003800000 */
[----:B------:R-:W-:Y:S01]  /*4110*/  IMAD R9, R0, UR16, RZ ;  /* 0x0000001000097c24 */ /* 0x000fe2000f8e02ff */
[----:B------:R-:W-:-:S04]  /*4120*/  FMNMX R6, RZ, R7, !PT ;  /* 0x00000007ff067209 */ /* 0x000fc80007800000 */
[----:B------:R-:W-:Y:S01]  /*4130*/  FMNMX R12, R6, 255, PT ;  /* 0x437f0000060c7809 */ /* 0x000fe20003800000 */
[----:B------:R-:W-:-:S05]  /*4140*/  IMAD R6, R8, 0x3, R9 ;  /* 0x0000000308067824 */ /* 0x000fca00078e0209 */
[C---:B------:R-:W-:Y:S01]  /*4150*/  IADD3 R8, P0, PT, R6.reuse, UR10, RZ ;  /* 0x0000000a06087c10 */ /* 0x040fe2000ff1e0ff */
[----:B------:R-:W1:Y:S03]  /*4160*/  F2I.U32.TRUNC.NTZ R11, R11 ;  /* 0x0000000b000b7305 */ /* 0x000e66000020f000 */
[----:B------:R-:W-:Y:S01]  /*4170*/  LEA.HI.X.SX32 R9, R6, UR11, 0x1, P0 ;  /* 0x0000000b06097c11 */ /* 0x000fe200080f0eff */
[----:B------:R-:W-:-:S04]  /*4180*/  VIADD R6, R2, 0x3 ;  /* 0x0000000302067836 */ /* 0x000fc80000000000 */
        /* <DEDUP_REMOVED lines=9> */
[----:B------:R-:W-:-:S03]  /*4220*/  VIMNMX R8, PT, PT, R6, 0x1, !PT ;  /* 0x0000000106087848 */ /* 0x000fc60007fe0100 */
[----:B------:R-:W-:Y:S02]  /*4230*/  IMAD R25, R25, UR16, RZ ;  /* 0x0000001019197c24 */ /* 0x000fe4000f8e02ff */
[----:B------:R-:W-:Y:S02]  /*4240*/  IMAD R8, R8, R7, -0x3 ;  /* 0xfffffffd08087424 */ /* 0x000fe400078e0207 */
[----:B------:R-:W-:Y:S02]  /*4250*/  IMAD R9, R4, 0x3, R25 ;  /* 0x0000000304097824 */ /* 0x000fe400078e0219 */
[----:B------:R-:W-:-:S03]  /*4260*/  IMAD.IADD R7, R25, 0x1, R8 ;  /* 0x0000000119077824 */ /* 0x000fc600078e0208 */
[----:B------:R-:W-:Y:S02]  /*4270*/  IADD3 R14, P1, PT, R9, UR12, RZ ;  /* 0x0000000c090e7c10 */ /* 0x000fe4000ff3e0ff */
[----:B------:R-:W-:Y:S02]  /*4280*/  IADD3 R12, P0, PT, R7, UR12, RZ ;  /* 0x0000000c070c7c10 */ /* 0x000fe4000ff1e0ff */
[----:B------:R-:W-:Y:S02]  /*4290*/  LEA.HI.X.SX32 R15, R9, UR13, 0x1, P1 ;  /* 0x0000000d090f7c11 */ /* 0x000fe400088f0eff */
[----:B------:R-:W-:-:S03]  /*42a0*/  LEA.HI.X.SX32 R13, R7, UR13, 0x1, P0 ;  /* 0x0000000d070d7c11 */ /* 0x000fc600080f0eff */
[----:B------:R-:W2:Y:S04]  /*42b0*/  LDG.E.U8 R16, desc[UR14][R14.64] ;  /* 0x0000000e0e107981 */ /* 0x000ea8000c1e1100 */
[----:B------:R-:W3:Y:S04]  /*42c0*/  LDG.E.U8 R11, desc[UR14][R12.64] ;  /* 0x0000000e0c0b7981 */ /* 0x000ee8000c1e1100 */
[----:B------:R-:W4:Y:S01]  /*42d0*/  LDG.E.U8 R7, desc[UR14][R14.64+0x1] ;  /* 0x0000010e0e077981 */ /* 0x000f22000c1e1100 */
[----:B------:R-:W-:-:S03]  /*42e0*/  VIMNMX.RELU R10, PT, PT, R6, R5, PT ;  /* 0x00000005060a7248 */ /* 0x000fc60003fe1100 */
[----:B------:R-:W5:Y:S02]  /*42f0*/  LDG.E.U8 R9, desc[UR14][R12.64+0x1] ;  /* 0x0000010e0c097981 */ /* 0x000f64000c1e1100 */
[--C-:B------:R-:W-:Y:S02]  /*4300*/  IMAD R19, R10, 0x3, R25.reuse ;  /* 0x000000030a137824 */ /* 0x100fe400078e0219 */
[----:B------:R-:W5:Y:S03]  /*4310*/  LDG.E.U8 R21, desc[UR14][R14.64+0x2] ;  /* 0x0000020e0e157981 */ /* 0x000f66000c1e1100 */
[C---:B------:R-:W-:Y:S01]  /*4320*/  IADD3 R18, P0, PT, R19.reuse, UR12, RZ ;  /* 0x0000000c13127c10 */ /* 0x040fe2000ff1e0ff */
[----:B------:R0:W5:Y:S01]  /*4330*/  LDG.E.U8 R27, desc[UR14][R12.64+0x2] ;  /* 0x0000020e0c1b7981 */ /* 0x000162000c1e1100 */
[----:B------:R-:W-:Y:S02]  /*4340*/  IMAD R23, R20, 0x3, R25 ;  /* 0x0000000314177824 */ /* 0x000fe400078e0219 */
[----:B------:R-:W-:-:S03]  /*4350*/  LEA.HI.X.SX32 R19, R19, UR13, 0x1, P0 ;  /* 0x0000000d13137c11 */ /* 0x000fc600080f0eff */
[C---:B------:R-:W-:Y:S02]  /*4360*/  IADD3 R22, P0, PT, R23.reuse, UR12, RZ ;  /* 0x0000000c17167c10 */ /* 0x040fe4000ff1e0ff */
[----:B------:R-:W5:Y:S02]  /*4370*/  LDG.E.U8 R24, desc[UR14][R18.64] ;  /* 0x0000000e12187981 */ /* 0x000f64000c1e1100 */
[----:B------:R-:W-:Y:S02]  /*4380*/  LEA.HI.X.SX32 R23, R23, UR13, 0x1, P0 ;  /* 0x0000000d17177c11 */ /* 0x000fe400080f0eff */
[----:B------:R-:W5:Y:S04]  /*4390*/  LDG.E.U8 R26, desc[UR14][R18.64+0x1] ;  /* 0x0000010e121a7981 */ /* 0x000f68000c1e1100 */
[----:B------:R-:W5:Y:S01]  /*43a0*/  LDG.E.U8 R29, desc[UR14][R18.64+0x2] ;  /* 0x0000020e121d7981 */ /* 0x000f62000c1e1100 */
[----:B------:R-:W-:-:S03]  /*43b0*/  VIADDMNMX.RELU R2, R2, 0x5, R5, PT ;  /* 0x0000000502027846 */ /* 0x000fc60003801105 */
[----:B------:R-:W5:Y:S04]  /*43c0*/  LDG.E.U8 R28, desc[UR14][R22.64+0x1] ;  /* 0x0000010e161c7981 */ /* 0x000f68000c1e1100 */
[----:B------:R-:W5:Y:S01]  /*43d0*/  LDG.E.U8 R18, desc[UR14][R22.64] ;  /* 0x0000000e16127981 */ /* 0x000f62000c1e1100 */
[----:B------:R-:W-:-:S05]  /*43e0*/  IMAD R25, R2, 0x3, R25 ;  /* 0x0000000302197824 */ /* 0x000fca00078e0219 */
[C---:B0-----:R-:W-:Y:S01]  /*43f0*/  IADD3 R12, P0, PT, R25.reuse, UR12, RZ ;  /* 0x0000000c190c7c10 */ /* 0x041fe2000ff1e0ff */
[----:B------:R0:W5:Y:S03]  /*4400*/  LDG.E.U8 R22, desc[UR14][R22.64+0x2] ;  /* 0x0000020e16167981 */ /* 0x000166000c1e1100 */
[----:B------:R-:W-:Y:S01]  /*4410*/  LEA.HI.X.SX32 R13, R25, UR13, 0x1, P0 ;  /* 0x0000000d190d7c11 */ /* 0x000fe200080f0eff */
[----:B------:R-:W-:-:S04]  /*4420*/  IMAD R15, R4, 0x3, R17 ;  /* 0x00000003040f7824 */ /* 0x000fc800078e0211 */
[----:B------:R-:W5:Y:S01]  /*4430*/  LDG.E.U8 R5, desc[UR14][R12.64+0x1] ;  /* 0x0000010e0c057981 */ /* 0x000f62000c1e1100 */
[----:B------:R-:W-:-:S03]  /*4440*/  IADD3 R14, P0, PT, R15, UR12, RZ ;  /* 0x0000000c0f0e7c10 */ /* 0x000fc6000ff1e0ff */
[----:B------:R-:W5:Y:S01]  /*4450*/  LDG.E.U8 R25, desc[UR14][R12.64] ;  /* 0x0000000e0c197981 */ /* 0x000f62000c1e1100 */
[----:B------:R-:W-:-:S03]  /*4460*/  LEA.HI.X.SX32 R15, R15, UR13, 0x1, P0 ;  /* 0x0000000d0f0f7c11 */ /* 0x000fc600080f0eff */
[----:B------:R1:W5:Y:S01]  /*4470*/  LDG.E.U8 R19, desc[UR14][R12.64+0x2] ;  /* 0x0000020e0c137981 */ /* 0x000362000c1e1100 */
[----:B--2---:R-:W-:Y:S02]  /*4480*/  I2FP.F32.U32 R16, R16 ;  /* 0x0000001000107245 */ /* 0x004fe40000201000 */
[----:B---3--:R-:W-:-:S03]  /*4490*/  I2FP.F32.U32 R11, R11 ;  /* 0x0000000b000b7245 */ /* 0x008fc60000201000 */
[----:B------:R-:W-:-:S04]  /*44a0*/  FFMA R16, R16, UR4, RZ ;  /* 0x0000000410107c23 */ /* 0x000fc800080000ff */
[----:B------:R-:W-:Y:S02]  /*44b0*/  FFMA R16, R11, UR5, R16 ;  /* 0x000000050b107c23 */ /* 0x000fe40008000010 */
[----:B------:R-:W2:Y:S01]  /*44c0*/  LDG.E.U8 R11, desc[UR14][R14.64] ;  /* 0x0000000e0e0b7981 */ /* 0x000ea2000c1e1100 */
[----:B----4-:R-:W-:Y:S02]  /*44d0*/  I2FP.F32.U32 R7, R7 ;  /* 0x0000000700077245 */ /* 0x010fe40000201000 */
[----:B-----5:R-:W-:-:S03]  /*44e0*/  I2FP.F32.U32 R9, R9 ;  /* 0x0000000900097245 */ /* 0x020fc60000201000 */
[----:B------:R-:W-:Y:S01]  /*44f0*/  FFMA R7, R7, UR4, RZ ;  /* 0x0000000407077c23 */ /* 0x000fe200080000ff */
[----:B------:R-:W-:-:S03]  /*4500*/  I2FP.F32.U32 R21, R21 ;  /* 0x0000001500157245 */ /* 0x000fc60000201000 */
[----:B0-----:R-:W-:Y:S02]  /*4510*/  FFMA R23, R9, UR5, R7 ;  /* 0x0000000509177c23 */ /* 0x001fe40008000007 */
[----:B------:R-:W3:Y:S01]  /*4520*/  LDG.E.U8 R7, desc[UR14][R14.64+0x1] ;  /* 0x0000010e0e077981 */ /* 0x000ee2000c1e1100 */
[----:B-1----:R-:W-:Y:S01]  /*4530*/  I2FP.F32.U32 R12, R27 ;  /* 0x0000001b000c7245 */ /* 0x002fe20000201000 */
[----:B------:R-:W-:Y:S01]  /*4540*/  FFMA R21, R21, UR4, RZ ;  /* 0x0000000415157c23 */ /* 0x000fe200080000ff */
[----:B------:R-:W-:Y:S01]  /*4550*/  IMAD.IADD R13, R17, 0x1, R8 ;  /* 0x00000001110d7824 */ /* 0x000fe200078e0208 */
[----:B------:R0:W4:Y:S01]  /*4560*/  LDG.E.U8 R9, desc[UR14][R14.64+0x2] ;  /* 0x0000020e0e097981 */ /* 0x000122000c1e1100 */
[----:B------:R-:W1:Y:S01]  /*4570*/  LDCU UR4, c[0x3][0x14] ;  /* 0x00c00280ff0477ac */ /* 0x000e620008000800 */
[----:B------:R-:W-:Y:S02]  /*4580*/  FFMA R27, R12, UR5, R21 ;  /* 0x000000050c1b7c23 */ /* 0x000fe40008000015 */
[----:B------:R-:W-:-:S02]  /*4590*/  IADD3 R12, P0, PT, R13, UR12, RZ ;  /* 0x0000000c0d0c7c10 */ /* 0x000fc4000ff1e0ff */
[----:B------:R-:W-:Y:S02]  /*45a0*/  I2FP.F32.U32 R21, R24 ;  /* 0x0000001800157245 */ /* 0x000fe40000201000 */
[----:B------:R-:W-:-:S03]  /*45b0*/  LEA.HI.X.SX32 R13, R13, UR13, 0x1, P0 ;  /* 0x0000000d0d0d7c11 */ /* 0x000fc600080f0eff */
[----:B------:R-:W-:Y:S01]  /*45c0*/  FFMA R24, R21, UR6, R16 ;  /* 0x0000000615187c23 */ /* 0x000fe20008000010 */
[----:B------:R-:W-:Y:S01]  /*45d0*/  I2FP.F32.U32 R26, R26 ;  /* 0x0000001a001a7245 */ /* 0x000fe20000201000 */
[----:B------:R-:W5:Y:S01]  /*45e0*/  LDG.E.U8 R16, desc[UR14][R12.64] ;  /* 0x0000000e0c107981 */ /* 0x000f62000c1e1100 */
[----:B0-----:R-:W-:Y:S01]  /*45f0*/  I2FP.F32.U32 R14, R29 ;  /* 0x0000001d000e7245 */ /* 0x001fe20000201000 */
[----:B------:R-:W-:Y:S02]  /*4600*/  IMAD R15, R10, 0x3, R17 ;  /* 0x000000030a0f7824 */ /* 0x000fe400078e0211 */
[----:B------:R-:W5:Y:S01]  /*4610*/  LDG.E.U8 R21, desc[UR14][R12.64+0x1] ;  /* 0x0000010e0c157981 */ /* 0x000f62000c1e1100 */
[----:B------:R-:W-:Y:S01]  /*4620*/  FFMA R26, R26, UR6, R23 ;  /* 0x000000061a1a7c23 */ /* 0x000fe20008000017 */
[----:B------:R-:W-:Y:S01]  /*4630*/  I2FP.F32.U32 R29, R18 ;  /* 0x00000012001d7245 */ /* 0x000fe20000201000 */
[----:B------:R-:W-:Y:S01]  /*4640*/  FFMA R27, R14, UR6, R27 ;  /* 0x000000060e1b7c23 */ /* 0x000fe2000800001b */
[----:B------:R0:W5:Y:S01]  /*4650*/  LDG.E.U8 R23, desc[UR14][R12.64+0x2] ;  /* 0x0000020e0c177981 */ /* 0x000162000c1e1100 */
[----:B------:R-:W-:-:S02]  /*4660*/  IADD3 R14, P0, PT, R15, UR12, RZ ;  /* 0x0000000c0f0e7c10 */ /* 0x000fc4000ff1e0ff */
[----:B------:R-:W-:Y:S01]  /*4670*/  FFMA R24, R29, UR7, R24 ;  /* 0x000000071d187c23 */ /* 0x000fe20008000018 */
[----:B------:R-:W-:Y:S02]  /*4680*/  I2FP.F32.U32 R29, R28 ;  /* 0x0000001c001d7245 */ /* 0x000fe40000201000 */
[----:B------:R-:W-:-:S03]  /*4690*/  LEA.HI.X.SX32 R15, R15, UR13, 0x1, P0 ;  /* 0x0000000d0f0f7c11 */ /* 0x000fc600080f0eff */
[----:B------:R-:W-:Y:S01]  /*46a0*/  FFMA R29, R29, UR7, R26 ;  /* 0x000000071d1d7c23 */ /* 0x000fe2000800001a */
[----:B0-----:R-:W-:Y:S01]  /*46b0*/  IMAD R13, R20, 0x3, R17 ;  /* 0x00000003140d7824 */ /* 0x001fe200078e0211 */
[----:B------:R-:W5:Y:S01]  /*46c0*/  LDG.E.U8 R18, desc[UR14][R14.64] ;  /* 0x0000000e0e127981 */ /* 0x000f62000c1e1100 */
[----:B------:R-:W-:-:S03]  /*46d0*/  I2FP.F32.U32 R22, R22 ;  /* 0x0000001600167245 */ /* 0x000fc60000201000 */
[----:B------:R-:W5:Y:S01]  /*46e0*/  LDG.E.U8 R26, desc[UR14][R14.64+0x1] ;  /* 0x0000010e0e1a7981 */ /* 0x000f62000c1e1100 */
[C---:B------:R-:W-:Y:S01]  /*46f0*/  IADD3 R12, P0, PT, R13.reuse, UR12, RZ ;  /* 0x0000000c0d0c7c10 */ /* 0x040fe2000ff1e0ff */
[----:B------:R-:W-:Y:S01]  /*4700*/  FFMA R27, R22, UR7, R27 ;  /* 0x00000007161b7c23 */ /* 0x000fe2000800001b */
[----:B------:R-:W-:Y:S01]  /*4710*/  I2FP.F32.U32 R22, R5 ;  /* 0x0000000500167245 */ /* 0x000fe20000201000 */
[----:B------:R0:W5:Y:S01]  /*4720*/  LDG.E.U8 R28, desc[UR14][R14.64+0x2] ;  /* 0x0000020e0e1c7981 */ /* 0x000162000c1e1100 */
[----:B------:R-:W-:Y:S01]  /*4730*/  LEA.HI.X.SX32 R13, R13, UR13, 0x1, P0 ;  /* 0x0000000d0d0d7c11 */ /* 0x000fe200080f0eff */
[----:B------:R-:W5:Y:S02]  /*4740*/  LDCU.64 UR6, c[0x3][0x18] ;  /* 0x00c00300ff0677ac */ /* 0x000f640008000a00 */
[----:B------:R-:W-:Y:S02]  /*4750*/  FFMA R29, R22, UR8, R29 ;  /* 0x00000008161d7c23 */ /* 0x000fe4000800001d */
[----:B------:R-:W5:Y:S04]  /*4760*/  LDG.E.U8 R5, desc[UR14][R12.64] ;  /* 0x0000000e0c057981 */ /* 0x000f68000c1e1100 */
[----:B------:R-:W5:Y:S01]  /*4770*/  LDG.E.U8 R22, desc[UR14][R12.64+0x1] ;  /* 0x0000010e0c167981 */ /* 0x000f62000c1e1100 */
[----:B0-----:R-:W-:-:S03]  /*4780*/  IMAD R15, R2, 0x3, R17 ;  /* 0x00000003020f7824 */ /* 0x001fc600078e0211 */
[----:B------:R3:W5:Y:S01]  /*4790*/  LDG.E.U8 R17, desc[UR14][R12.64+0x2] ;  /* 0x0000020e0c117981 */ /* 0x000762000c1e1100 */
[----:B------:R-:W-:Y:S02]  /*47a0*/  I2FP.F32.U32 R25, R25 ;  /* 0x0000001900197245 */ /* 0x000fe40000201000 */
[----:B------:R-:W-:-:S03]  /*47b0*/  IADD3 R14, P0, PT, R15, UR12, RZ ;  /* 0x0000000c0f0e7c10 */ /* 0x000fc6000ff1e0ff */
[----:B------:R-:W-:Y:S01]  /*47c0*/  FFMA R24, R25, UR8, R24 ;  /* 0x0000000819187c23 */ /* 0x000fe20008000018 */
[----:B------:R-:W-:Y:S02]  /*47d0*/  LEA.HI.X.SX32 R15, R15, UR13, 0x1, P0 ;  /* 0x0000000d0f0f7c11 */ /* 0x000fe400080f0eff */
[----:B------:R-:W-:-:S03]  /*47e0*/  I2FP.F32.U32 R19, R19 ;  /* 0x0000001300137245 */ /* 0x000fc60000201000 */
[----:B------:R-:W5:Y:S01]  /*47f0*/  LDG.E.U8 R25, desc[UR14][R14.64+0x2] ;  /* 0x0000020e0e197981 */ /* 0x000f62000c1e1100 */
[----:B--2---:R-:W-:-:S05]  /*4800*/  I2FP.F32.U32 R11, R11 ;  /* 0x0000000b000b7245 */ /* 0x004fca0000201000 */
[----:B-1----:R-:W-:Y:S02]  /*4810*/  FFMA R24, R11, UR4, R24 ;  /* 0x000000040b187c23 */ /* 0x002fe40008000018 */
[----:B------:R-:W2:Y:S01]  /*4820*/  LDG.E.U8 R11, desc[UR14][R14.64+0x1] ;  /* 0x0000010e0e0b7981 */ /* 0x000ea2000c1e1100 */
[----:B---3--:R-:W-:Y:S02]  /*4830*/  I2FP.F32.U32 R12, R7 ;  /* 0x00000007000c7245 */ /* 0x008fe40000201000 */
[----:B------:R-:W-:Y:S01]  /*4840*/  VIADDMNMX.RELU R7, R0, RZ, R3, PT ;  /* 0x000000ff00077246 */ /* 0x000fe20003801103 */
[----:B------:R-:W-:Y:S01]  /*4850*/  FFMA R27, R19, UR8, R27 ;  /* 0x00000008131b7c23 */ /* 0x000fe2000800001b */
[----:B------:R-:W0:Y:S01]  /*4860*/  LDCU.128 UR8, c[0x3][0x20] ;  /* 0x00c00400ff0877ac */ /* 0x000e220008000c00 */
[----:B------:R1:W3:Y:S02]  /*4870*/  LDG.E.U8 R19, desc[UR14][R14.64] ;  /* 0x0000000e0e137981 */ /* 0x0002e4000c1e1100 */
[----:B------:R-:W-:-:S02]  /*4880*/  IMAD R7, R7, UR16, RZ ;  /* 0x0000001007077c24 */ /* 0x000fc4000f8e02ff */
[----:B-1----:R-:W-:Y:S01]  /*4890*/  FFMA R14, R12, UR4, R29 ;  /* 0x000000040c0e7c23 */ /* 0x002fe2000800001d */
[----:B----4-:R-:W-:Y:S01]  /*48a0*/  I2FP.F32.U32 R12, R9 ;  /* 0x00000009000c7245 */ /* 0x010fe20000201000 */
[----:B------:R-:W-:-:S04]  /*48b0*/  IMAD R9, R4, 0x3, R7 ;  /* 0x0000000304097824 */ /* 0x000fc800078e0207 */
[----:B------:R-:W-:Y:S01]  /*48c0*/  FFMA R27, R12, UR4, R27 ;  /* 0x000000040c1b7c23 */ /* 0x000fe2000800001b */
[C---:B------:R-:W-:Y:S02]  /*48d0*/  IADD3 R12, P0, PT, R9.reuse, UR12, RZ ;  /* 0x0000000c090c7c10 */ /* 0x040fe4000ff1e0ff */
[----:B-----5:R-:W-:Y:S02]  /*48e0*/  I2FP.F32.U32 R29, R16 ;  /* 0x00000010001d7245 */ /* 0x020fe40000201000 */
[----:B------:R-:W-:Y:S02]  /*48f0*/  LEA.HI.X.SX32 R13, R9, UR13, 0x1, P0 ;  /* 0x0000000d090d7c11 */ /* 0x000fe400080f0eff */
[----:B------:R-:W-:Y:S01]  /*4900*/  I2FP.F32.U32 R21, R21 ;  /* 0x0000001500157245 */ /* 0x000fe20000201000 */
[----:B------:R-:W-:Y:S02]  /*4910*/  FFMA R29, R29, UR6, R24 ;  /* 0x000000061d1d7c23 */ /* 0x000fe40008000018 */
[----:B------:R-:W4:Y:S02]  /*4920*/  LDG.E.U8 R9, desc[UR14][R12.64] ;  /* 0x0000000e0c097981 */ /* 0x000f24000c1e1100 */
[----:B------:R-:W-:Y:S01]  /*4930*/  FFMA R24, R21, UR6, R14 ;  /* 0x0000000615187c23 */ /* 0x000fe2000800000e */
[----:B------:R-:W-:Y:S01]  /*4940*/  I2FP.F32.U32 R14, R23 ;  /* 0x00000017000e7245 */ /* 0x000fe20000201000 */
[----:B------:R-:W-:Y:S01]  /*4950*/  IMAD.IADD R15, R7, 0x1, R8 ;  /* 0x00000001070f7824 */ /* 0x000fe200078e0208 */
[----:B------:R-:W5:Y:S03]  /*4960*/  LDG.E.U8 R16, desc[UR14][R12.64+0x1] ;  /* 0x0000010e0c107981 */ /* 0x000f66000c1e1100 */
[----:B------:R-:W-:Y:S01]  /*4970*/  FFMA R27, R14, UR6, R27 ;  /* 0x000000060e1b7c23 */ /* 0x000fe2000800001b */
[----:B------:R-:W-:Y:S01]  /*4980*/  IADD3 R14, P0, PT, R15, UR12, RZ ;  /* 0x0000000c0f0e7c10 */ /* 0x000fe2000ff1e0ff */
[----:B------:R1:W5:Y:S01]  /*4990*/  LDG.E.U8 R21, desc[UR14][R12.64+0x2] ;  /* 0x0000020e0c157981 */ /* 0x000362000c1e1100 */
[----:B------:R-:W-:-:S02]  /*49a0*/  I2FP.F32.U32 R18, R18 ;  /* 0x0000001200127245 */ /* 0x000fc40000201000 */
[----:B------:R-:W-:Y:S02]  /*49b0*/  LEA.HI.X.SX32 R15, R15, UR13, 0x1, P0 ;  /* 0x0000000d0f0f7c11 */ /* 0x000fe400080f0eff */
[----:B------:R-:W-:Y:S01]  /*49c0*/  I2FP.F32.U32 R23, R26 ;  /* 0x0000001a00177245 */ /* 0x000fe20000201000 */
[----:B------:R-:W-:Y:S02]  /*49d0*/  FFMA R29, R18, UR7, R29 ;  /* 0x00000007121d7c23 */ /* 0x000fe4000800001d */
[----:B------:R-:W5:Y:S02]  /*49e0*/  LDG.E.U8 R18, desc[UR14][R14.64] ;  /* 0x0000000e0e127981 */ /* 0x000f64000c1e1100 */
[----:B------:R-:W-:Y:S01]  /*49f0*/  FFMA R26, R23, UR7, R24 ;  /* 0x00000007171a7c23 */ /* 0x000fe20008000018 */
[----:B-1----:R-:W-:Y:S01]  /*4a00*/  IMAD R13, R10, 0x3, R7 ;  /* 0x000000030a0d7824 */ /* 0x002fe200078e0207 */
[----:B------:R-:W5:Y:S01]  /*4a10*/  LDG.E.U8 R24, desc[UR14][R14.64+0x2] ;  /* 0x0000020e0e187981 */ /* 0x000f62000c1e1100 */
[----:B------:R-:W-:-:S03]  /*4a20*/  I2FP.F32.U32 R28, R28 ;  /* 0x0000001c001c7245 */ /* 0x000fc60000201000 */
[----:B------:R1:W5:Y:S01]  /*4a30*/  LDG.E.U8 R23, desc[UR14][R14.64+0x1] ;  /* 0x0000010e0e177981 */ /* 0x000362000c1e1100 */
[C---:B------:R-:W-:Y:S01]  /*4a40*/  IADD3 R12, P0, PT, R13.reuse, UR12, RZ ;  /* 0x0000000c0d0c7c10 */ /* 0x040fe2000ff1e0ff */
[----:B------:R-:W-:Y:S01]  /*4a50*/  FFMA R27, R28, UR7, R27 ;  /* 0x000000071c1b7c23 */ /* 0x000fe2000800001b */
[----:B------:R-:W-:Y:S01]  /*4a60*/  I2FP.F32.U32 R28, R5 ;  /* 0x00000005001c7245 */ /* 0x000fe20000201000 */
[----:B------:R-:W5:Y:S01]  /*4a70*/  LDCU.128 UR4, c[0x3][0x30] ;  /* 0x00c00600ff0477ac */ /* 0x000f620008000c00 */
[----:B------:R-:W-:Y:S02]  /*4a80*/  I2FP.F32.U32 R5, R22 ;  /* 0x0000001600057245 */ /* 0x000fe40000201000 */
[----:B------:R-:W-:Y:S01]  /*4a90*/  LEA.HI.X.SX32 R13, R13, UR13, 0x1, P0 ;  /* 0x0000000d0d0d7c11 */ /* 0x000fe200080f0eff */
[----:B0-----:R-:W-:Y:S01]  /*4aa0*/  FFMA R29, R28, UR8, R29 ;  /* 0x000000081c1d7c23 */ /* 0x001fe2000800001d */
[----:B-1----:R-:W-:Y:S01]  /*4ab0*/  I2FP.F32.U32 R14, R17 ;  /* 0x00000011000e7245 */ /* 0x002fe20000201000 */
[----:B------:R-:W-:-:S02]  /*4ac0*/  IMAD R15, R20, 0x3, R7 ;  /* 0x00000003140f7824 */ /* 0x000fc400078e0207 */
[----:B------:R-:W-:Y:S01]  /*4ad0*/  FFMA R28, R5, UR8, R26 ;  /* 0x00000008051c7c23 */ /* 0x000fe2000800001a */
[----:B------:R-:W5:Y:S01]  /*4ae0*/  LDG.E.U8 R22, desc[UR14][R12.64] ;  /* 0x0000000e0c167981 */ /* 0x000f62000c1e1100 */
[----:B------:R-:W-:-:S03]  /*4af0*/  FFMA R27, R14, UR8, R27 ;  /* 0x000000080e1b7c23 */ /* 0x000fc6000800001b */
[----:B------:R-:W5:Y:S01]  /*4b00*/  LDG.E.U8 R5, desc[UR14][R12.64+0x1] ;  /* 0x0000010e0c057981 */ /* 0x000f62000c1e1100 */
[----:B------:R-:W-:-:S03]  /*4b10*/  IADD3 R14, P0, PT, R15, UR12, RZ ;  /* 0x0000000c0f0e7c10 */ /* 0x000fc6000ff1e0ff */
[----:B------:R0:W5:Y:S01]  /*4b20*/  LDG.E.U8 R26, desc[UR14][R12.64+0x2] ;  /* 0x0000020e0c1a7981 */ /* 0x000162000c1e1100 */
[----:B------:R-:W-:-:S05]  /*4b30*/  LEA.HI.X.SX32 R15, R15, UR13, 0x1, P0 ;  /* 0x0000000d0f0f7c11 */ /* 0x000fca00080f0eff */
[----:B------:R-:W5:Y:S01]  /*4b40*/  LDG.E.U8 R17, desc[UR14][R14.64] ;  /* 0x0000000e0e117981 */ /* 0x000f62000c1e1100 */
[----:B0-----:R-:W-:-:S03]  /*4b50*/  IMAD R13, R2, 0x3, R7 ;  /* 0x00000003020d7824 */ /* 0x001fc600078e0207 */
[----:B------:R-:W5:Y:S01]  /*4b60*/  LDG.E.U8 R7, desc[UR14][R14.64+0x2] ;  /* 0x0000020e0e077981 */ /* 0x000f62000c1e1100 */
[----:B--2---:R-:W-:-:S05]  /*4b70*/  I2FP.F32.U32 R11, R11 ;  /* 0x0000000b000b7245 */ /* 0x004fca0000201000 */
[----:B------:R-:W-:Y:S02]  /*4b80*/  FFMA R28, R11, UR9, R28 ;  /* 0x000000090b1c7c23 */ /* 0x000fe4000800001c */
[----:B------:R0:W2:Y:S01]  /*4b90*/  LDG.E.U8 R11, desc[UR14][R14.64+0x1] ;  /* 0x0000010e0e0b7981 */ /* 0x0000a2000c1e1100 */
[----:B---3--:R-:W-:Y:S02]  /*4ba0*/  I2FP.F32.U32 R19, R19 ;  /* 0x0000001300137245 */ /* 0x008fe40000201000 */
[----:B------:R-:W-:-:S03]  /*4bb0*/  I2FP.F32.U32 R25, R25 ;  /* 0x0000001900197245 */ /* 0x000fc60000201000 */
[----:B------:R-:W-:Y:S02]  /*4bc0*/  FFMA R29, R19, UR9, R29 ;  /* 0x00000009131d7c23 */ /* 0x000fe4000800001d */
[----:B------:R-:W-:Y:S01]  /*4bd0*/  FFMA R27, R25, UR9, R27 ;  /* 0x00000009191b7c23 */ /* 0x000fe2000800001b */
[----:B0-----:R-:W-:Y:S02]  /*4be0*/  VIADDMNMX.RELU R14, R0, 0x1, R3, PT ;  /* 0x00000001000e7846 */ /* 0x001fe40003801103 */
[----:B------:R-:W-:Y:S02]  /*4bf0*/  IADD3 R12, P0, PT, R13, UR12, RZ ;  /* 0x0000000c0d0c7c10 */ /* 0x000fe4000ff1e0ff */
[----:B----4-:R-:W-:-:S05]  /*4c00*/  I2FP.F32.U32 R9, R9 ;  /* 0x0000000900097245 */ /* 0x010fca0000201000 */
[----:B------:R-:W-:Y:S01]  /*4c10*/  FFMA R25, R9, UR10, R29 ;  /* 0x0000000a09197c23 */ /* 0x000fe2000800001d */
[----:B-----5:R-:W-:Y:S02]  /*4c20*/  I2FP.F32.U32 R29, R16 ;  /* 0x00000010001d7245 */ /* 0x020fe40000201000 */
[----:B------:R-:W-:-:S03]  /*4c30*/  LEA.HI.X.SX32 R13, R13, UR13, 0x1, P0 ;  /* 0x0000000d0d0d7c11 */ /* 0x000fc600080f0eff */
[----:B------:R-:W-:Y:S01]  /*4c40*/  FFMA R29, R29, UR10, R28 ;  /* 0x0000000a1d1d7c23 */ /* 0x000fe2000800001c */
[----:B------:R-:W-:Y:S01]  /*4c50*/  I2FP.F32.U32 R28, R21 ;  /* 0x00000015001c7245 */ /* 0x000fe20000201000 */
[----:B------:R-:W-:Y:S01]  /*4c60*/  IMAD R21, R14, UR16, RZ ;  /* 0x000000100e157c24 */ /* 0x000fe2000f8e02ff */
[----:B------:R-:W3:Y:S03]  /*4c70*/  LDG.E.U8 R19, desc[UR14][R12.64] ;  /* 0x0000000e0c137981 */ /* 0x000ee6000c1e1100 */
[----:B------:R-:W-:Y:S01]  /*4c80*/  IMAD R15, R4, 0x3, R21 ;  /* 0x00000003040f7824 */ /* 0x000fe200078e0215 */
[----:B------:R-:W4:Y:S01]  /*4c90*/  LDG.E.U8 R9, desc[UR14][R12.64+0x1] ;  /* 0x0000010e0c097981 */ /* 0x000f22000c1e1100 */
[----:B------:R-:W-:Y:S01]  /*4ca0*/  I2FP.F32.U32 R18, R18 ;  /* 0x0000001200127245 */ /* 0x000fe20000201000 */
[----:B------:R-:W-:Y:S02]  /*4cb0*/  FFMA R28, R28, UR10, R27 ;  /* 0x0000000a1c1c7c23 */ /* 0x000fe4000800001b */
[----:B------:R0:W5:Y:S01]  /*4cc0*/  LDG.E.U8 R16, desc[UR14][R12.64+0x2] ;  /* 0x0000020e0c107981 */ /* 0x000162000c1e1100 */
[----:B------:R-:W-:Y:S01]  /*4cd0*/  IADD3 R14, P0, PT, R15, UR12, RZ ;  /* 0x0000000c0f0e7c10 */ /* 0x000fe2000ff1e0ff */
[----:B------:R-:W-:Y:S01]  /*4ce0*/  FFMA R25, R18, UR11, R25 ;  /* 0x0000000b12197c23 */ /* 0x000fe20008000019 */
[----:B------:R-:W-:-:S02]  /*4cf0*/  I2FP.F32.U32 R18, R23 ;  /* 0x0000001700127245 */ /* 0x000fc40000201000 */
[----:B0-----:R-:W-:Y:S02]  /*4d00*/  I2FP.F32.U32 R13, R24 ;  /* 0x00000018000d7245 */ /* 0x001fe40000201000 */
[----:B------:R-:W-:-:S03]  /*4d10*/  LEA.HI.X.SX32 R15, R15, UR13, 0x1, P0 ;  /* 0x0000000d0f0f7c11 */ /* 0x000fc600080f0eff */
[----:B------:R-:W-:Y:S01]  /*4d20*/  FFMA R28, R13, UR11, R28 ;  /* 0x0000000b0d1c7c23 */ /* 0x000fe2000800001c */
[----:B------:R-:W-:Y:S02]  /*4d30*/  IMAD.IADD R13, R21, 0x1, R8 ;  /* 0x00000001150d7824 */ /* 0x000fe400078e0208 */
[----:B------:R-:W-:Y:S01]  /*4d40*/  FFMA R27, R18, UR11, R29 ;  /* 0x0000000b121b7c23 */ /* 0x000fe2000800001d */
[----:B------:R-:W5:Y:S01]  /*4d50*/  LDG.E.U8 R23, desc[UR14][R14.64+0x1] ;  /* 0x0000010e0e177981 */ /* 0x000f62000c1e1100 */
[----:B------:R-:W-:-:S03]  /*4d60*/  I2FP.F32.U32 R5, R5 ;  /* 0x0000000500057245 */ /* 0x000fc60000201000 */
[----:B------:R-:W5:Y:S01]  /*4d70*/  LDG.E.U8 R18, desc[UR14][R14.64] ;  /* 0x0000000e0e127981 */ /* 0x000f62000c1e1100 */
[C---:B------:R-:W-:Y:S01]  /*4d80*/  IADD3 R12, P0, PT, R13.reuse, UR12, RZ ;  /* 0x0000000c0d0c7c10 */ /* 0x040fe2000ff1e0ff */
[----:B------:R-:W0:Y:S02]  /*4d90*/  LDCU.128 UR8, c[0x3][0x40] ;  /* 0x00c00800ff0877ac */ /* 0x000e240008000c00 */
[----:B------:R1:W5:Y:S01]  /*4da0*/  LDG.E.U8 R24, desc[UR14][R14.64+0x2] ;  /* 0x0000020e0e187981 */ /* 0x000362000c1e1100 */
[----:B------:R-:W-:Y:S01]  /*4db0*/  LEA.HI.X.SX32 R13, R13, UR13, 0x1, P0 ;  /* 0x0000000d0d0d7c11 */ /* 0x000fe200080f0eff */
[----:B------:R-:W-:Y:S01]  /*4dc0*/  FFMA R29, R5, UR4, R27 ;  /* 0x00000004051d7c23 */ /* 0x000fe2000800001b */
[----:B------:R-:W-:Y:S02]  /*4dd0*/  I2FP.F32.U32 R26, R26 ;  /* 0x0000001a001a7245 */ /* 0x000fe40000201000 */
[----:B------:R-:W-:Y:S01]  /*4de0*/  I2FP.F32.U32 R22, R22 ;  /* 0x0000001600167245 */ /* 0x000fe20000201000 */
[----:B------:R-:W5:Y:S01]  /*4df0*/  LDG.E.U8 R5, desc[UR14][R12.64] ;  /* 0x0000000e0c057981 */ /* 0x000f62000c1e1100 */
[----:B-1----:R-:W-:-:S03]  /*4e00*/  IMAD R15, R10, 0x3, R21 ;  /* 0x000000030a0f7824 */ /* 0x002fc600078e0215 */
[----:B------:R-:W5:Y:S02]  /*4e10*/  LDG.E.U8 R27, desc[UR14][R12.64+0x2] ;  /* 0x0000020e0c1b7981 */ /* 0x000f64000c1e1100 */
[----:B------:R-:W-:Y:S01]  /*4e20*/  IADD3 R14, P0, PT, R15, UR12, RZ ;  /* 0x0000000c0f0e7c10 */ /* 0x000fe2000ff1e0ff */
[----:B------:R-:W-:-:S03]  /*4e30*/  FFMA R28, R26, UR4, R28 ;  /* 0x000000041a1c7c23 */ /* 0x000fc6000800001c */
[----:B------:R-:W-:Y:S01]  /*4e40*/  LEA.HI.X.SX32 R15, R15, UR13, 0x1, P0 ;  /* 0x0000000d0f0f7c11 */ /* 0x000fe200080f0eff */
[----:B------:R-:W-:Y:S01]  /*4e50*/  FFMA R25, R22, UR4, R25 ;  /* 0x0000000416197c23 */ /* 0x000fe20008000019 */
[----:B------:R-:W-:Y:S01]  /*4e60*/  I2FP.F32.U32 R26, R17 ;  /* 0x00000011001a7245 */ /* 0x000fe20000201000 */
[----:B------:R1:W5:Y:S04]  /*4e70*/  LDG.E.U8 R22, desc[UR14][R12.64+0x1] ;  /* 0x0000010e0c167981 */ /* 0x000368000c1e1100 */
[----:B------:R-:W5:Y:S01]  /*4e80*/  LDG.E.U8 R17, desc[UR14][R14.64] ;  /* 0x0000000e0e117981 */ /* 0x000f62000c1e1100 */
[----:B------:R-:W-:Y:S01]  /*4e90*/  FFMA R25, R26, UR5, R25 ;  /* 0x000000051a197c23 */ /* 0x000fe20008000019 */
[----:B-1----:R-:W-:Y:S01]  /*4ea0*/  I2FP.F32.U32 R13, R7 ;  /* 0x00000007000d7245 */ /* 0x002fe20000201000 */
[----:B------:R-:W-:-:S05]  /*4eb0*/  IMAD R7, R20, 0x3, R21 ;  /* 0x0000000314077824 */ /* 0x000fca00078e0215 */
[----:B------:R-:W-:Y:S01]  /*4ec0*/  IADD3 R12, P0, PT, R7, UR12, RZ ;  /* 0x0000000c070c7c10 */ /* 0x000fe2000ff1e0ff */
[----:B------:R-:W-:-:S03]  /*4ed0*/  FFMA R28, R13, UR5, R28 ;  /* 0x000000050d1c7c23 */ /* 0x000fc6000800001c */
[----:B------:R-:W-:-:S05]  /*4ee0*/  LEA.HI.X.SX32 R13, R7, UR13, 0x1, P0 ;  /* 0x0000000d070d7c11 */ /* 0x000fca00080f0eff */
[----:B------:R-:W5:Y:S01]  /*4ef0*/  LDG.E.U8 R7, desc[UR14][R12.64] ;  /* 0x0000000e0c077981 */ /* 0x000f62000c1e1100 */
[----:B--2---:R-:W-:-:S03]  /*4f00*/  I2FP.F32.U32 R26, R11 ;  /* 0x0000000b001a7245 */ /* 0x004fc60000201000 */
[----:B------:R-:W2:Y:S02]  /*4f10*/  LDG.E.U8 R11, desc[UR14][R14.64+0x1] ;  /* 0x0000010e0e0b7981 */ /* 0x000ea4000c1e1100 */
[----:B------:R-:W-:Y:S02]  /*4f20*/  FFMA R29, R26, UR5, R29 ;  /* 0x000000051a1d7c23 */ /* 0x000fe4000800001d */
[----:B------:R4:W2:Y:S01]  /*4f30*/  LDG.E.U8 R26, desc[UR14][R14.64+0x2] ;  /* 0x0000020e0e1a7981 */ /* 0x0008a2000c1e1100 */
[----:B------:R-:W-:Y:S01]  /*4f40*/  VIADDMNMX.RELU R3, R0, 0x2, R3, PT ;  /* 0x0000000200037846 */ /* 0x000fe20003801103 */
[----:B------:R-:W-:-:S04]  /*4f50*/  IMAD R21, R2, 0x3, R21 ;  /* 0x0000000302157824 */ /* 0x000fc800078e0215 */
[----:B------:R-:W-:-:S04]  /*4f60*/  IMAD R3, R3, UR16, RZ ;  /* 0x0000001003037c24 */ /* 0x000fc8000f8e02ff */
[--C-:B------:R-:W-:Y:S02]  /*4f70*/  IMAD R4, R4, 0x3, R3.reuse ;  /* 0x0000000304047824 */ /* 0x100fe400078e0203 */
[----:B------:R-:W-:Y:S02]  /*4f80*/  IMAD.IADD R8, R3, 0x1, R8 ;  /* 0x0000000103087824 */ /* 0x000fe400078e0208 */
[--C-:B------:R-:W-:Y:S02]  /*4f90*/  IMAD R10, R10, 0x3, R3.reuse ;  /* 0x000000030a0a7824 */ /* 0x100fe400078e0203 */
[--C-:B------:R-:W-:Y:S01]  /*4fa0*/  IMAD R20, R20, 0x3, R3.reuse ;  /* 0x0000000314147824 */ /* 0x100fe200078e0203 */
[----:B---3--:R-:W-:Y:S02]  /*4fb0*/  I2FP.F32.U32 R19, R19 ;  /* 0x0000001300137245 */ /* 0x008fe40000201000 */
[----:B----4-:R-:W-:Y:S01]  /*4fc0*/  I2FP.F32.U32 R14, R9 ;  /* 0x00000009000e7245 */ /* 0x010fe20000201000 */
[----:B------:R-:W-:Y:S01]  /*4fd0*/  IMAD R9, R2, 0x3, R3 ;  /* 0x0000000302097824 */ /* 0x000fe200078e0203 */
[----:B------:R-:W-:Y:S01]  /*4fe0*/  IADD3 R2, P0, PT, R21, UR12, RZ ;  /* 0x0000000c15027c10 */ /* 0x000fe2000ff1e0ff */
[----:B------:R-:W-:Y:S01]  /*4ff0*/  FFMA R25, R19, UR6, R25 ;  /* 0x0000000613197c23 */ /* 0x000fe20008000019 */
[----:B-----5:R-:W-:Y:S01]  /*5000*/  I2FP.F32.U32 R15, R16 ;  /* 0x00000010000f7245 */ /* 0x020fe20000201000 */
[----:B------:R-:W-:Y:S01]  /*5010*/  FFMA R29, R14, UR6, R29 ;  /* 0x000000060e1d7c23 */ /* 0x000fe2000800001d */
[----:B------:R-:W-:Y:S01]  /*5020*/  LEA.HI.X.SX32 R3, R21, UR13, 0x1, P0 ;  /* 0x0000000d15037c11 */ /* 0x000fe200080f0eff */
[----:B------:R-:W3:Y:S01]  /*5030*/  LDG.E.U8 R19, desc[UR14][R12.64+0x1] ;  /* 0x0000010e0c137981 */ /* 0x000ee2000c1e1100 */
[----:B------:R-:W-:Y:S01]  /*5040*/  IADD3 R14, P0, PT, R4, UR12, RZ ;  /* 0x0000000c040e7c10 */ /* 0x000fe2000ff1e0ff */
[----:B------:R-:W-:-:S02]  /*5050*/  FFMA R28, R15, UR6, R28 ;  /* 0x000000060f1c7c23 */ /* 0x000fc4000800001c */
[----:B------:R-:W4:Y:S01]  /*5060*/  LDG.E.U8 R16, desc[UR14][R2.64+0x1] ;  /* 0x0000010e02107981 */ /* 0x000f22000c1e1100 */
[----:B------:R-:W-:-:S03]  /*5070*/  LEA.HI.X.SX32 R15, R4, UR13, 0x1, P0 ;  /* 0x0000000d040f7c11 */ /* 0x000fc600080f0eff */
[----:B------:R-:W5:Y:S04]  /*5080*/  LDG.E.U8 R21, desc[UR14][R2.64+0x2] ;  /* 0x0000020e02157981 */ /* 0x000f68000c1e1100 */
[----:B------:R1:W5:Y:S01]  /*5090*/  LDG.E.U8 R12, desc[UR14][R12.64+0x2] ;  /* 0x0000020e0c0c7981 */ /* 0x000362000c1e1100 */
[----:B------:R-:W-:-:S05]  /*50a0*/  I2FP.F32.U32 R18, R18 ;  /* 0x0000001200127245 */ /* 0x000fca0000201000 */
[----:B------:R-:W-:Y:S02]  /*50b0*/  FFMA R25, R18, UR7, R25 ;  /* 0x0000000712197c23 */ /* 0x000fe40008000019 */
[----:B------:R0:W5:Y:S01]  /*50c0*/  LDG.E.U8 R18, desc[UR14][R2.64] ;  /* 0x0000000e02127981 */ /* 0x000162000c1e1100 */
[----:B------:R-:W-:Y:S02]  /*50d0*/  I2FP.F32.U32 R23, R23 ;  /* 0x0000001700177245 */ /* 0x000fe40000201000 */
[----:B------:R-:W-:Y:S02]  /*50e0*/  I2FP.F32.U32 R4, R5 ;  /* 0x0000000500047245 */ /* 0x000fe40000201000 */
[----:B-1----:R-:W-:Y:S02]  /*50f0*/  I2FP.F32.U32 R13, R24 ;  /* 0x00000018000d7245 */ /* 0x002fe40000201000 */
[----:B0-----:R-:W-:Y:S01]  /*5100*/  IADD3 R2, P0, PT, R8, UR12, RZ ;  /* 0x0000000c08027c10 */ /* 0x001fe2000ff1e0ff */
[----:B------:R-:W-:-:S02]  /*5110*/  FFMA R29, R23, UR7, R29 ;  /* 0x00000007171d7c23 */ /* 0x000fc4000800001d */
[----:B------:R-:W-:Y:S01]  /*5120*/  FFMA R28, R13, UR7, R28 ;  /* 0x000000070d1c7c23 */ /* 0x000fe2000800001c */
[----:B------:R-:W5:Y:S01]  /*5130*/  LDG.E.U8 R23, desc[UR14][R14.64] ;  /* 0x0000000e0e177981 */ /* 0x000f62000c1e1100 */
[----:B------:R-:W-:Y:S01]  /*5140*/  LEA.HI.X.SX32 R3, R8, UR13, 0x1, P0 ;  /* 0x0000000d08037c11 */ /* 0x000fe200080f0eff */
[----:B------:R-:W-:Y:S01]  /*5150*/  FFMA R8, R4, UR8, R25 ;  /* 0x0000000804087c23 */ /* 0x000fe20008000019 */
[----:B------:R-:W-:Y:S01]  /*5160*/  IADD3 R4, P0, PT, R10, UR12, RZ ;  /* 0x0000000c0a047c10 */ /* 0x000fe2000ff1e0ff */
[----:B------:R-:W5:Y:S01]  /*5170*/  LDG.E.U8 R13, desc[UR14][R14.64+0x1] ;  /* 0x0000010e0e0d7981 */ /* 0x000f62000c1e1100 */
[----:B------:R-:W-:Y:S01]  /*5180*/  I2FP.F32.U32 R27, R27 ;  /* 0x0000001b001b7245 */ /* 0x000fe20000201000 */
[----:B------:R-:W0:Y:S01]  /*5190*/  LDCU.128 UR4, c[0x3][0x50] ;  /* 0x00c00a00ff0477ac */ /* 0x000e220008000c00 */
[----:B------:R-:W-:Y:S01]  /*51a0*/  I2FP.F32.U32 R22, R22 ;  /* 0x0000001600167245 */ /* 0x000fe20000201000 */
[----:B------:R-:W5:Y:S01]  /*51b0*/  LDG.E.U8 R24, desc[UR14][R14.64+0x2] ;  /* 0x0000020e0e187981 */ /* 0x000f62000c1e1100 */
[----:B------:R-:W-:-:S02]  /*51c0*/  I2FP.F32.U32 R17, R17 ;  /* 0x0000001100117245 */ /* 0x000fc40000201000 */
[----:B------:R-:W-:Y:S01]  /*51d0*/  LEA.HI.X.SX32 R5, R10, UR13, 0x1, P0 ;  /* 0x0000000d0a057c11 */ /* 0x000fe200080f0eff */
[----:B------:R-:W-:Y:S01]  /*51e0*/  FFMA R29, R22, UR8, R29 ;  /* 0x00000008161d7c23 */ /* 0x000fe2000800001d */
[----:B------:R-:W5:Y:S01]  /*51f0*/  LDG.E.U8 R25, desc[UR14][R2.64+0x1] ;  /* 0x0000010e02197981 */ /* 0x000f62000c1e1100 */
[----:B------:R-:W-:-:S03]  /*5200*/  FFMA R10, R17, UR9, R8 ;  /* 0x00000009110a7c23 */ /* 0x000fc60008000008 */
[----:B------:R-:W5:Y:S04]  /*5210*/  LDG.E.U8 R22, desc[UR14][R2.64] ;  /* 0x0000000e02167981 */ /* 0x000f68000c1e1100 */
[----:B------:R1:W5:Y:S01]  /*5220*/  LDG.E.U8 R14, desc[UR14][R2.64+0x2] ;  /* 0x0000020e020e7981 */ /* 0x000362000c1e1100 */
[----:B------:R-:W-:Y:S01]  /*5230*/  FFMA R28, R27, UR8, R28 ;  /* 0x000000081b1c7c23 */ /* 0x000fe2000800001c */
[----:B------:R-:W0:Y:S02]  /*5240*/  LDCU UR8, c[0x3][0x60] ;  /* 0x00c00c00ff0877ac */ /* 0x000e240008000800 */
[----:B------:R-:W5:Y:S04]  /*5250*/  LDG.E.U8 R15, desc[UR14][R4.64] ;  /* 0x0000000e040f7981 */ /* 0x000f68000c1e1100 */
[----:B------:R-:W5:Y:S01]  /*5260*/  LDG.E.U8 R17, desc[UR14][R4.64+0x2] ;  /* 0x0000020e04117981 */ /* 0x000f62000c1e1100 */
[----:B-1----:R-:W-:-:S04]  /*5270*/  IADD3 R2, P0, PT, R20, UR12, RZ ;  /* 0x0000000c14027c10 */ /* 0x002fc8000ff1e0ff */
[----:B------:R-:W-:Y:S02]  /*5280*/  LEA.HI.X.SX32 R3, R20, UR13, 0x1, P0 ;  /* 0x0000000d14037c11 */ /* 0x000fe400080f0eff */
[----:B------:R-:W-:-:S03]  /*5290*/  I2FP.F32.U32 R7, R7 ;  /* 0x0000000700077245 */ /* 0x000fc60000201000 */
[----:B------:R-:W5:Y:S02]  /*52a0*/  LDG.E.U8 R20, desc[UR14][R2.64+0x1] ;  /* 0x0000010e02147981 */ /* 0x000f64000c1e1100 */
[----:B------:R-:W-:Y:S01]  /*52b0*/  FFMA R10, R7, UR10, R10 ;  /* 0x0000000a070a7c23 */ /* 0x000fe2000800000a */
[----:B--2---:R-:W-:Y:S02]  /*52c0*/  I2FP.F32.U32 R8, R11 ;  /* 0x0000000b00087245 */ /* 0x004fe40000201000 */
[----:B------:R-:W2:Y:S03]  /*52d0*/  LDG.E.U8 R11, desc[UR14][R4.64+0x1] ;  /* 0x0000010e040b7981 */ /* 0x000ea6000c1e1100 */
[----:B------:R-:W-:Y:S01]  /*52e0*/  FFMA R29, R8, UR9, R29 ;  /* 0x00000009081d7c23 */ /* 0x000fe2000800001d */
[----:B------:R-:W-:Y:S02]  /*52f0*/  IADD3 R8, P0, PT, R9, UR12, RZ ;  /* 0x0000000c09087c10 */ /* 0x000fe4000ff1e0ff */
[----:B------:R-:W-:-:S02]  /*5300*/  I2FP.F32.U32 R27, R26 ;  /* 0x0000001a001b7245 */ /* 0x000fc40000201000 */
[----:B------:R-:W-:Y:S01]  /*5310*/  LEA.HI.X.SX32 R9, R9, UR13, 0x1, P0 ;  /* 0x0000000d09097c11 */ /* 0x000fe200080f0eff */
[----:B------:R-:W2:Y:S02]  /*5320*/  LDG.E.U8 R26, desc[UR14][R2.64] ;  /* 0x0000000e021a7981 */ /* 0x000ea4000c1e1100 */
[----:B------:R-:W-:Y:S02]  /*5330*/  FFMA R28, R27, UR9, R28 ;  /* 0x000000091b1c7c23 */ /* 0x000fe4000800001c */
[----:B------:R5:W2:Y:S04]  /*5340*/  LDG.E.U8 R27, desc[UR14][R2.64+0x2] ;  /* 0x0000020e021b7981 */ /* 0x000aa8000c1e1100 */
[----:B------:R-:W2:Y:S04]  /*5350*/  LDG.E.U8 R5, desc[UR14][R8.64+0x1] ;  /* 0x0000010e08057981 */ /* 0x000ea8000c1e1100 */
[----:B------:R-:W2:Y:S04]  /*5360*/  LDG.E.U8 R4, desc[UR14][R8.64] ;  /* 0x0000000e08047981 */ /* 0x000ea8000c1e1100 */
[----:B------:R1:W2:Y:S01]  /*5370*/  LDG.E.U8 R7, desc[UR14][R8.64+0x2] ;  /* 0x0000020e08077981 */ /* 0x0002a2000c1e1100 */
[----:B---3--:R-:W-:-:S05]  /*5380*/  I2FP.F32.U32 R19, R19 ;  /* 0x0000001300137245 */ /* 0x008fca0000201000 */
[----:B------:R-:W-:Y:S01]  /*5390*/  FFMA R29, R19, UR10, R29 ;  /* 0x0000000a131d7c23 */ /* 0x000fe2000800001d */
[----:B----4-:R-:W-:Y:S02]  /*53a0*/  I2FP.F32.U32 R16, R16 ;  /* 0x0000001000107245 */ /* 0x010fe40000201000 */
[----:B-----5:R-:W-:Y:S02]  /*53b0*/  I2FP.F32.U32 R2, R21 ;  /* 0x0000001500027245 */ /* 0x020fe40000201000 */
[----:B------:R-:W-:Y:S01]  /*53c0*/  I2FP.F32.U32 R19, R12 ;  /* 0x0000000c00137245 */ /* 0x000fe20000201000 */
[----:B------:R-:W-:-:S04]  /*53d0*/  FFMA R16, R16, UR11, R29 ;  /* 0x0000000b10107c23 */ /* 0x000fc8000800001d */
[----:B------:R-:W-:-:S04]  /*53e0*/  FFMA R19, R19, UR10, R28 ;  /* 0x0000000a13137c23 */ /* 0x000fc8000800001c */
[----:B------:R-:W-:Y:S01]  /*53f0*/  FFMA R2, R2, UR11, R19 ;  /* 0x0000000b02027c23 */ /* 0x000fe20008000013 */
[----:B------:R-:W-:-:S05]  /*5400*/  I2FP.F32.U32 R18, R18 ;  /* 0x0000001200127245 */ /* 0x000fca0000201000 */
[----:B------:R-:W-:Y:S01]  /*5410*/  FFMA R10, R18, UR11, R10 ;  /* 0x0000000b120a7c23 */ /* 0x000fe2000800000a */
[----:B------:R-:W-:Y:S02]  /*5420*/  I2FP.F32.U32 R23, R23 ;  /* 0x0000001700177245 */ /* 0x000fe40000201000 */
[----:B------:R-:W-:Y:S02]  /*5430*/  I2FP.F32.U32 R13, R13 ;  /* 0x0000000d000d7245 */ /* 0x000fe40000201000 */
[----:B------:R-:W-:-:S03]  /*5440*/  I2FP.F32.U32 R3, R24 ;  /* 0x0000001800037245 */ /* 0x000fc60000201000 */
[----:B0-----:R-:W-:Y:S01]  /*5450*/  FFMA R13, R13, UR4, R16 ;  /* 0x000000040d0d7c23 */ /* 0x001fe20008000010 */
[----:B------:R-:W-:Y:S01]  /*5460*/  FFMA R10, R23, UR4, R10 ;  /* 0x00000004170a7c23 */ /* 0x000fe2000800000a */
[----:B------:R-:W-:Y:S01]  /*5470*/  FFMA R2, R3, UR4, R2 ;  /* 0x0000000403027c23 */ /* 0x000fe20008000002 */
[----:B-1----:R-:W-:Y:S02]  /*5480*/  I2FP.F32.U32 R8, R25 ;  /* 0x0000001900087245 */ /* 0x002fe40000201000 */
[----:B------:R-:W-:-:S03]  /*5490*/  I2FP.F32.U32 R9, R22 ;  /* 0x0000001600097245 */ /* 0x000fc60000201000 */
[----:B------:R-:W-:Y:S01]  /*54a0*/  FFMA R8, R8, UR5, R13 ;  /* 0x0000000508087c23 */ /* 0x000fe2000800000d */
[----:B------:R-:W-:Y:S01]  /*54b0*/  I2FP.F32.U32 R3, R14 ;  /* 0x0000000e00037245 */ /* 0x000fe20000201000 */
[----:B------:R-:W-:Y:S01]  /*54c0*/  FFMA R9, R9, UR5, R10 ;  /* 0x0000000509097c23 */ /* 0x000fe2000800000a */
[----:B------:R-:W-:-:S03]  /*54d0*/  I2FP.F32.U32 R12, R15 ;  /* 0x0000000f000c7245 */ /* 0x000fc60000201000 */
[----:B------:R-:W-:Y:S01]  /*54e0*/  FFMA R2, R3, UR5, R2 ;  /* 0x0000000503027c23 */ /* 0x000fe20008000002 */
[----:B------:R-:W0:Y:S01]  /*54f0*/  LDCU.64 UR4, c[0x0][0x388] ;  /* 0x00007100ff0477ac */ /* 0x000e220008000a00 */
[----:B------:R-:W-:Y:S01]  /*5500*/  I2FP.F32.U32 R17, R17 ;  /* 0x0000001100117245 */ /* 0x000fe20000201000 */
[----:B------:R-:W-:-:S04]  /*5510*/  FFMA R9, R12, UR6, R9 ;  /* 0x000000060c097c23 */ /* 0x000fc80008000009 */
[----:B------:R-:W-:Y:S01]  /*5520*/  FFMA R2, R17, UR6, R2 ;  /* 0x0000000611027c23 */ /* 0x000fe20008000002 */
[----:B------:R-:W-:Y:S02]  /*5530*/  I2FP.F32.U32 R3, R20 ;  /* 0x0000001400037245 */ /* 0x000fe40000201000 */
[----:B--2---:R-:W-:-:S05]  /*5540*/  I2FP.F32.U32 R11, R11 ;  /* 0x0000000b000b7245 */ /* 0x004fca0000201000 */
[----:B------:R-:W-:Y:S01]  /*5550*/  FFMA R8, R11, UR6, R8 ;  /* 0x000000060b087c23 */ /* 0x000fe20008000008 */
        /* <DEDUP_REMOVED lines=10> */
[----:B------:R-:W-:Y:S01]  /*5600*/  FMNMX R3, RZ, R3, !PT ;  /* 0x00000003ff037209 */ /* 0x000fe20007800000 */
[----:B------:R-:W-:-:S03]  /*5610*/  FFMA R2, R7, UR8, R2 ;  /* 0x0000000807027c23 */ /* 0x000fc60008000002 */
[----:B------:R-:W-:Y:S02]  /*5620*/  FMNMX R4, RZ, R4, !PT ;  /* 0x00000004ff047209 */ /* 0x000fe40007800000 */
[----:B------:R-:W-:Y:S02]  /*5630*/  FMNMX R7, R3, 255, PT ;  /* 0x437f000003077809 */ /* 0x000fe40003800000 */
[----:B------:R-:W-:Y:S01]  /*5640*/  FMNMX R2, RZ, R2, !PT ;  /* 0x00000002ff027209 */ /* 0x000fe20007800000 */
[----:B------:R-:W-:Y:S01]  /*5650*/  IMAD R3, R0, UR16, RZ ;  /* 0x0000001000037c24 */ /* 0x000fe2000f8e02ff */
[----:B------:R-:W-:Y:S02]  /*5660*/  FMNMX R4, R4, 255, PT ;  /* 0x437f000004047809 */ /* 0x000fe40003800000 */
[----:B------:R-:W-:Y:S01]  /*5670*/  FMNMX R0, R2, 255, PT ;  /* 0x437f000002007809 */ /* 0x000fe20003800000 */
[----:B------:R-:W1:Y:S01]  /*5680*/  F2I.U32.TRUNC.NTZ R7, R7 ;  /* 0x0000000700077305 */ /* 0x000e62000020f000 */
[----:B------:R-:W-:-:S07]  /*5690*/  IMAD R6, R6, 0x3, R3 ;  /* 0x0000000306067824 */ /* 0x000fce00078e0203 */
[----:B------:R-:W2:Y:S01]  /*56a0*/  F2I.U32.TRUNC.NTZ R5, R4 ;  /* 0x0000000400057305 */ /* 0x000ea2000020f000 */
[----:B0-----:R-:W-:-:S07]  /*56b0*/  IADD3 R2, P0, PT, R6, UR4, RZ ;  /* 0x0000000406027c10 */ /* 0x001fce000ff1e0ff */
[----:B------:R-:W0:Y:S01]  /*56c0*/  F2I.U32.TRUNC.NTZ R9, R0 ;  /* 0x0000000000097305 */ /* 0x000e22000020f000 */
[----:B------:R-:W-:-:S05]  /*56d0*/  LEA.HI.X.SX32 R3, R6, UR5, 0x1, P0 ;  /* 0x0000000506037c11 */ /* 0x000fca00080f0eff */
[----:B-1----:R-:W-:Y:S04]  /*56e0*/  STG.E.U8 desc[UR14][R2.64+0x1], R7 ;  /* 0x0000010702007986 */ /* 0x002fe8000c10110e */
[----:B--2---:R-:W-:Y:S04]  /*56f0*/  STG.E.U8 desc[UR14][R2.64], R5 ;  /* 0x0000000502007986 */ /* 0x004fe8000c10110e */
[----:B0-----:R-:W-:Y:S01]  /*5700*/  STG.E.U8 desc[UR14][R2.64+0x2], R9 ;  /* 0x0000020902007986 */ /* 0x001fe2000c10110e */
[----:B------:R-:W-:Y:S05]  /*5710*/  EXIT ;  /* 0x000000000000794d */ /* 0x000fea0003800000 */
.L_x_1:
        /* <DEDUP_REMOVED lines=14> */
.L_x_3:


//--------------------- .nv.shared.reserved.0     --------------------------
	.section	.nv.shared.reserved.0,"aw",@nobits
	.weak		__nv_reservedSMEM_offset_0_alias
	.size		__nv_reservedSMEM_offset_0_alias, 0, 64
	.other		__nv_reservedSMEM_offset_0_alias,@"STO_CUDA_RESERVED_SHARED STV_DEFAULT"
__nv_reservedSMEM_offset_0_alias:
	.zero		0
	.zero		64


//--------------------- .nv.constant0._Z34gaussian_filter_gray_simple_kernelPKhPhii --------------------------
	.section	.nv.constant0._Z34gaussian_filter_gray_simple_kernelPKhPhii,"a",@progbits
	.sectionflags	@""
	.align	4
.nv.constant0._Z34gaussian_filter_gray_simple_kernelPKhPhii:
	.zero		920


//--------------------- .nv.constant0._Z28gaussian_filter_color_kernelPKhPhiim --------------------------
	.section	.nv.constant0._Z28gaussian_filter_color_kernelPKhPhiim,"a",@progbits
	.sectionflags	@""
	.align	4
.nv.constant0._Z28gaussian_filter_color_kernelPKhPhiim:
	.zero		928


//--------------------- SYMBOLS --------------------------

	.type		.nv.reservedSmem.offset0,@object
	.size		.nv.reservedSmem.offset0,0x4
